	.target	sm_90a

	.elftype	@"ET_EXEC"


//--------------------- .note.nv.tkinfo           --------------------------
	.section	.note.nv.tkinfo,"",@"SHT_NOTE"
	.sectionflags	@"SHF_NOTE_NV_TKINFO"
	.tkinfo
        /*0018*/ 	.word	0x00000002
        /*0030*/ 	.string	""
        /*0030*/ 	.string	"ptxas"
        /*0030*/ 	.string	"Cuda compilation tools, release 13.0, V13.0.88"
        /*0030*/ 	.string	"Build cuda_13.0.r13.0/compiler.36424714_0"
        /*0030*/ 	.string	"-arch sm_90a -m 64 "



//--------------------- .note.nv.cuinfo           --------------------------
	.section	.note.nv.cuinfo,"",@"SHT_NOTE"
	.sectionflags	@"SHF_NOTE_NV_CUINFO"
        /*0018*/ 	.short	0x0002
        /*001a*/ 	.short	0x005a
        /*001c*/ 	.short	0x0082
	.zero		2


//--------------------- .nv.info                  --------------------------
	.section	.nv.info,"",@"SHT_CUDA_INFO"
	.align	4


	//----- nvinfo : EIATTR_REGCOUNT
	.align		4
        /*0000*/ 	.byte	0x04, 0x2f
        /*0002*/ 	.short	(.L_12 - .L_11)
	.align		4
.L_11:
        /*0004*/ 	.word	index@(_ZN7cutlass13device_kernelIN5flash19enable_sm80_to_sm89INS1_16FlashAttnFwdSm80INS1_25CollectiveMainloopFwdSm80ILi4ELi1ELb0EN4cute5tupleIJNS5_1CILi128EEENS7_ILi48EEENS7_ILi96EEEEEELi96ENS_6half_tEfNS_4arch4Sm80ELb1ELb0ELb0ELb1ELb0ELb1ELb1ELb1EEENS1_21CollectiveEpilogueFwdINS6_IJS8_SA_S9_EEENS6_IJNS7_ILi1EEESI_SI_EEESC_SE_Li128ELb1ELb1ELb1ELb0EEENS1_36VarlenDynamicPersistentTileSchedulerILi128ELi48ELi128ELi128ELb1ELb1ELb0ELb1ELb1ELb1EEEEEEEEEvNT_6ParamsE)
        /*0008*/ 	.word	0x00000004


	//----- nvinfo : EIATTR_FRAME_SIZE
	.align		4
.L_12:
        /*000c*/ 	.byte	0x04, 0x11
        /*000e*/ 	.short	(.L_14 - .L_13)
	.align		4
.L_13:
        /*0010*/ 	.word	index@(_ZN7cutlass13device_kernelIN5flash19enable_sm80_to_sm89INS1_16FlashAttnFwdSm80INS1_25CollectiveMainloopFwdSm80ILi4ELi1ELb0EN4cute5tupleIJNS5_1CILi128EEENS7_ILi48EEENS7_ILi96EEEEEELi96ENS_6half_tEfNS_4arch4Sm80ELb1ELb0ELb0ELb1ELb0ELb1ELb1ELb1EEENS1_21CollectiveEpilogueFwdINS6_IJS8_SA_S9_EEENS6_IJNS7_ILi1EEESI_SI_EEESC_SE_Li128ELb1ELb1ELb1ELb0EEENS1_36VarlenDynamicPersistentTileSchedulerILi128ELi48ELi128ELi128ELb1ELb1ELb0ELb1ELb1ELb1EEEEEEEEEvNT_6ParamsE)
        /*0014*/ 	.word	0x00000000


	//----- nvinfo : EIATTR_REGCOUNT
	.align		4
.L_14:
        /*0018*/ 	.byte	0x04, 0x2f
        /*001a*/ 	.short	(.L_16 - .L_15)
	.align		4
.L_15:
        /*001c*/ 	.word	index@(_ZN7cutlass13device_kernelIN5flash19enable_sm80_to_sm89INS1_16FlashAttnFwdSm80INS1_25CollectiveMainloopFwdSm80ILi4ELi1ELb0EN4cute5tupleIJNS5_1CILi128EEENS7_ILi48EEENS7_ILi96EEEEEELi96ENS_6half_tEfNS_4arch4Sm80ELb1ELb0ELb0ELb1ELb0ELb0ELb1ELb1EEENS1_21CollectiveEpilogueFwdINS6_IJS8_SA_S9_EEENS6_IJNS7_ILi1EEESI_SI_EEESC_SE_Li128ELb1ELb1ELb1ELb0EEENS1_36VarlenDynamicPersistentTileSchedulerILi128ELi48ELi128ELi128ELb1ELb1ELb0ELb1ELb1ELb1EEEEEEEEEvNT_6ParamsE)
        /*0020*/ 	.word	0x00000004


	//----- nvinfo : EIATTR_FRAME_SIZE
	.align		4
.L_16:
        /*0024*/ 	.byte	0x04, 0x11
        /*0026*/ 	.short	(.L_18 - .L_17)
	.align		4
.L_17:
        /*0028*/ 	.word	index@(_ZN7cutlass13device_kernelIN5flash19enable_sm80_to_sm89INS1_16FlashAttnFwdSm80INS1_25CollectiveMainloopFwdSm80ILi4ELi1ELb0EN4cute5tupleIJNS5_1CILi128EEENS7_ILi48EEENS7_ILi96EEEEEELi96ENS_6half_tEfNS_4arch4Sm80ELb1ELb0ELb0ELb1ELb0ELb0ELb1ELb1EEENS1_21CollectiveEpilogueFwdINS6_IJS8_SA_S9_EEENS6_IJNS7_ILi1EEESI_SI_EEESC_SE_Li128ELb1ELb1ELb1ELb0EEENS1_36VarlenDynamicPersistentTileSchedulerILi128ELi48ELi128ELi128ELb1ELb1ELb0ELb1ELb1ELb1EEEEEEEEEvNT_6ParamsE)
        /*002c*/ 	.word	0x00000000


	//----- nvinfo : EIATTR_REGCOUNT
	.align		4
.L_18:
        /*0030*/ 	.byte	0x04, 0x2f
        /*0032*/ 	.short	(.L_20 - .L_19)
	.align		4
.L_19:
        /*0034*/ 	.word	index@(_ZN7cutlass13device_kernelIN5flash19enable_sm80_to_sm89INS1_16FlashAttnFwdSm80INS1_25CollectiveMainloopFwdSm80ILi4ELi1ELb0EN4cute5tupleIJNS5_1CILi128EEENS7_ILi64EEENS7_ILi96EEEEEELi96ENS_6half_tEfNS_4arch4Sm80ELb1ELb0ELb0ELb0ELb0ELb0ELb1ELb1EEENS1_21CollectiveEpilogueFwdINS6_IJS8_SA_S9_EEENS6_IJNS7_ILi1EEESI_SI_EEESC_SE_Li128ELb0ELb1ELb1ELb0EEENS1_30DynamicPersistentTileSchedulerILi128ELi128ELb1ELb1ELb0EEEEEEEEEvNT_6ParamsE)
        /*0038*/ 	.word	0x00000004


	//----- nvinfo : EIATTR_FRAME_SIZE
	.align		4
.L_20:
        /*003c*/ 	.byte	0x04, 0x11
        /*003e*/ 	.short	(.L_22 - .L_21)
	.align		4
.L_21:
        /*0040*/ 	.word	index@(_ZN7cutlass13device_kernelIN5flash19enable_sm80_to_sm89INS1_16FlashAttnFwdSm80INS1_25CollectiveMainloopFwdSm80ILi4ELi1ELb0EN4cute5tupleIJNS5_1CILi128EEENS7_ILi64EEENS7_ILi96EEEEEELi96ENS_6half_tEfNS_4arch4Sm80ELb1ELb0ELb0ELb0ELb0ELb0ELb1ELb1EEENS1_21CollectiveEpilogueFwdINS6_IJS8_SA_S9_EEENS6_IJNS7_ILi1EEESI_SI_EEESC_SE_Li128ELb0ELb1ELb1ELb0EEENS1_30DynamicPersistentTileSchedulerILi128ELi128ELb1ELb1ELb0EEEEEEEEEvNT_6ParamsE)
        /*0044*/ 	.word	0x00000000


	//----- nvinfo : EIATTR_REGCOUNT
	.align		4
.L_22:
        /*0048*/ 	.byte	0x04, 0x2f
        /*004a*/ 	.short	(.L_24 - .L_23)
	.align		4
.L_23:
        /*004c*/ 	.word	index@(_ZN7cutlass13device_kernelIN5flash19enable_sm80_to_sm89INS1_16FlashAttnFwdSm80INS1_25CollectiveMainloopFwdSm80ILi4ELi1ELb0EN4cute5tupleIJNS5_1CILi128EEENS7_ILi48EEENS7_ILi96EEEEEELi96ENS_6half_tEfNS_4arch4Sm80ELb0ELb1ELb0ELb1ELb0ELb1ELb1ELb1EEENS1_21CollectiveEpilogueFwdINS6_IJS8_SA_S9_EEENS6_IJNS7_ILi1EEESI_SI_EEESC_SE_Li128ELb1ELb1ELb1ELb0EEENS1_36VarlenDynamicPersistentTileSchedulerILi128ELi48ELi128ELi128ELb1ELb1ELb0ELb1ELb0ELb1EEEEEEEEEvNT_6ParamsE)
        /*0050*/ 	.word	0x00000004


	//----- nvinfo : EIATTR_FRAME_SIZE
	.align		4
.L_24:
        /*0054*/ 	.byte	0x04, 0x11
        /*0056*/ 	.short	(.L_26 - .L_25)
	.align		4
.L_25:
        /*0058*/ 	.word	index@(_ZN7cutlass13device_kernelIN5flash19enable_sm80_to_sm89INS1_16FlashAttnFwdSm80INS1_25CollectiveMainloopFwdSm80ILi4ELi1ELb0EN4cute5tupleIJNS5_1CILi128EEENS7_ILi48EEENS7_ILi96EEEEEELi96ENS_6half_tEfNS_4arch4Sm80ELb0ELb1ELb0ELb1ELb0ELb1ELb1ELb1EEENS1_21CollectiveEpilogueFwdINS6_IJS8_SA_S9_EEENS6_IJNS7_ILi1EEESI_SI_EEESC_SE_Li128ELb1ELb1ELb1ELb0EEENS1_36VarlenDynamicPersistentTileSchedulerILi128ELi48ELi128ELi128ELb1ELb1ELb0ELb1ELb0ELb1EEEEEEEEEvNT_6ParamsE)
        /*005c*/ 	.word	0x00000000


	//----- nvinfo : EIATTR_REGCOUNT
	.align		4
.L_26:
        /*0060*/ 	.byte	0x04, 0x2f
        /*0062*/ 	.short	(.L_28 - .L_27)
	.align		4
.L_27:
        /*0064*/ 	.word	index@(_ZN7cutlass13device_kernelIN5flash19enable_sm80_to_sm89INS1_16FlashAttnFwdSm80INS1_25CollectiveMainloopFwdSm80ILi4ELi1ELb0EN4cute5tupleIJNS5_1CILi128EEENS7_ILi48EEENS7_ILi96EEEEEELi96ENS_6half_tEfNS_4arch4Sm80ELb0ELb1ELb0ELb1ELb0ELb0ELb1ELb1EEENS1_21CollectiveEpilogueFwdINS6_IJS8_SA_S9_EEENS6_IJNS7_ILi1EEESI_SI_EEESC_SE_Li128ELb1ELb1ELb1ELb0EEENS1_36VarlenDynamicPersistentTileSchedulerILi128ELi48ELi128ELi128ELb1ELb1ELb0ELb1ELb0ELb1EEEEEEEEEvNT_6ParamsE)
        /*0068*/ 	.word	0x00000004


	//----- nvinfo : EIATTR_FRAME_SIZE
	.align		4
.L_28:
        /*006c*/ 	.byte	0x04, 0x11
        /*006e*/ 	.short	(.L_30 - .L_29)
	.align		4
.L_29:
        /*0070*/ 	.word	index@(_ZN7cutlass13device_kernelIN5flash19enable_sm80_to_sm89INS1_16FlashAttnFwdSm80INS1_25CollectiveMainloopFwdSm80ILi4ELi1ELb0EN4cute5tupleIJNS5_1CILi128EEENS7_ILi48EEENS7_ILi96EEEEEELi96ENS_6half_tEfNS_4arch4Sm80ELb0ELb1ELb0ELb1ELb0ELb0ELb1ELb1EEENS1_21CollectiveEpilogueFwdINS6_IJS8_SA_S9_EEENS6_IJNS7_ILi1EEESI_SI_EEESC_SE_Li128ELb1ELb1ELb1ELb0EEENS1_36VarlenDynamicPersistentTileSchedulerILi128ELi48ELi128ELi128ELb1ELb1ELb0ELb1ELb0ELb1EEEEEEEEEvNT_6ParamsE)
        /*0074*/ 	.word	0x00000000


	//----- nvinfo : EIATTR_REGCOUNT
	.align		4
.L_30:
        /*0078*/ 	.byte	0x04, 0x2f
        /*007a*/ 	.short	(.L_32 - .L_31)
	.align		4
.L_31:
        /*007c*/ 	.word	index@(_ZN7cutlass13device_kernelIN5flash19enable_sm80_to_sm89INS1_16FlashAttnFwdSm80INS1_25CollectiveMainloopFwdSm80ILi4ELi1ELb0EN4cute5tupleIJNS5_1CILi128EEENS7_ILi48EEENS7_ILi96EEEEEELi96ENS_6half_tEfNS_4arch4Sm80ELb0ELb1ELb0ELb0ELb0ELb0ELb1ELb1EEENS1_21CollectiveEpilogueFwdINS6_IJS8_SA_S9_EEENS6_IJNS7_ILi1EEESI_SI_EEESC_SE_Li128ELb0ELb1ELb1ELb0EEENS1_19SingleTileSchedulerILb0ELb1ELb1ELi128EEEEEEEEEvNT_6ParamsE)
        /*0080*/ 	.word	0x00000004


	//----- nvinfo : EIATTR_FRAME_SIZE
	.align		4
.L_32:
        /*0084*/ 	.byte	0x04, 0x11
        /*0086*/ 	.short	(.L_34 - .L_33)
	.align		4
.L_33:
        /*0088*/ 	.word	index@(_ZN7cutlass13device_kernelIN5flash19enable_sm80_to_sm89INS1_16FlashAttnFwdSm80INS1_25CollectiveMainloopFwdSm80ILi4ELi1ELb0EN4cute5tupleIJNS5_1CILi128EEENS7_ILi48EEENS7_ILi96EEEEEELi96ENS_6half_tEfNS_4arch4Sm80ELb0ELb1ELb0ELb0ELb0ELb0ELb1ELb1EEENS1_21CollectiveEpilogueFwdINS6_IJS8_SA_S9_EEENS6_IJNS7_ILi1EEESI_SI_EEESC_SE_Li128ELb0ELb1ELb1ELb0EEENS1_19SingleTileSchedulerILb0ELb1ELb1ELi128EEEEEEEEEvNT_6ParamsE)
        /*008c*/ 	.word	0x00000000


	//----- nvinfo : EIATTR_REGCOUNT
	.align		4
.L_34:
        /*0090*/ 	.byte	0x04, 0x2f
        /*0092*/ 	.short	(.L_36 - .L_35)
	.align		4
.L_35:
        /*0094*/ 	.word	index@(_ZN7cutlass13device_kernelIN5flash19enable_sm80_to_sm89INS1_16FlashAttnFwdSm80INS1_25CollectiveMainloopFwdSm80ILi4ELi1ELb0EN4cute5tupleIJNS5_1CILi128EEENS7_ILi48EEENS7_ILi96EEEEEELi96ENS_6half_tEfNS_4arch4Sm80ELb0ELb0ELb0ELb1ELb0ELb1ELb1ELb1EEENS1_21CollectiveEpilogueFwdINS6_IJS8_SA_S9_EEENS6_IJNS7_ILi1EEESI_SI_EEESC_SE_Li128ELb1ELb1ELb1ELb0EEENS1_36VarlenDynamicPersistentTileSchedulerILi128ELi48ELi128ELi128ELb1ELb1ELb0ELb0ELb1ELb1EEEEEEEEEvNT_6ParamsE)
        /*0098*/ 	.word	0x00000004


	//----- nvinfo : EIATTR_FRAME_SIZE
	.align		4
.L_36:
        /*009c*/ 	.byte	0x04, 0x11
        /*009e*/ 	.short	(.L_38 - .L_37)
	.align		4
.L_37:
        /*00a0*/ 	.word	index@(_ZN7cutlass13device_kernelIN5flash19enable_sm80_to_sm89INS1_16FlashAttnFwdSm80INS1_25CollectiveMainloopFwdSm80ILi4ELi1ELb0EN4cute5tupleIJNS5_1CILi128EEENS7_ILi48EEENS7_ILi96EEEEEELi96ENS_6half_tEfNS_4arch4Sm80ELb0ELb0ELb0ELb1ELb0ELb1ELb1ELb1EEENS1_21CollectiveEpilogueFwdINS6_IJS8_SA_S9_EEENS6_IJNS7_ILi1EEESI_SI_EEESC_SE_Li128ELb1ELb1ELb1ELb0EEENS1_36VarlenDynamicPersistentTileSchedulerILi128ELi48ELi128ELi128ELb1ELb1ELb0ELb0ELb1ELb1EEEEEEEEEvNT_6ParamsE)
        /*00a4*/ 	.word	0x00000000


	//----- nvinfo : EIATTR_REGCOUNT
	.align		4
.L_38:
        /*00a8*/ 	.byte	0x04, 0x2f
        /*00aa*/ 	.short	(.L_40 - .L_39)
	.align		4
.L_39:
        /*00ac*/ 	.word	index@(_ZN7cutlass13device_kernelIN5flash19enable_sm80_to_sm89INS1_16FlashAttnFwdSm80INS1_25CollectiveMainloopFwdSm80ILi4ELi1ELb0EN4cute5tupleIJNS5_1CILi128EEENS7_ILi48EEENS7_ILi96EEEEEELi96ENS_6half_tEfNS_4arch4Sm80ELb0ELb0ELb0ELb1ELb0ELb0ELb1ELb1EEENS1_21CollectiveEpilogueFwdINS6_IJS8_SA_S9_EEENS6_IJNS7_ILi1EEESI_SI_EEESC_SE_Li128ELb1ELb1ELb1ELb0EEENS1_36VarlenDynamicPersistentTileSchedulerILi128ELi48ELi128ELi128ELb1ELb1ELb0ELb0ELb1ELb1EEEEEEEEEvNT_6ParamsE)
        /*00b0*/ 	.word	0x00000004


	//----- nvinfo : EIATTR_FRAME_SIZE
	.align		4
.L_40:
        /*00b4*/ 	.byte	0x04, 0x11
        /*00b6*/ 	.short	(.L_42 - .L_41)
	.align		4
.L_41:
        /*00b8*/ 	.word	index@(_ZN7cutlass13device_kernelIN5flash19enable_sm80_to_sm89INS1_16FlashAttnFwdSm80INS1_25CollectiveMainloopFwdSm80ILi4ELi1ELb0EN4cute5tupleIJNS5_1CILi128EEENS7_ILi48EEENS7_ILi96EEEEEELi96ENS_6half_tEfNS_4arch4Sm80ELb0ELb0ELb0ELb1ELb0ELb0ELb1ELb1EEENS1_21CollectiveEpilogueFwdINS6_IJS8_SA_S9_EEENS6_IJNS7_ILi1EEESI_SI_EEESC_SE_Li128ELb1ELb1ELb1ELb0EEENS1_36VarlenDynamicPersistentTileSchedulerILi128ELi48ELi128ELi128ELb1ELb1ELb0ELb0ELb1ELb1EEEEEEEEEvNT_6ParamsE)
        /*00bc*/ 	.word	0x00000000


	//----- nvinfo : EIATTR_REGCOUNT
	.align		4
.L_42:
        /*00c0*/ 	.byte	0x04, 0x2f
        /*00c2*/ 	.short	(.L_44 - .L_43)
	.align		4
.L_43:
        /*00c4*/ 	.word	index@(_ZN7cutlass13device_kernelIN5flash19enable_sm80_to_sm89INS1_16FlashAttnFwdSm80INS1_25CollectiveMainloopFwdSm80ILi4ELi1ELb0EN4cute5tupleIJNS5_1CILi128EEENS7_ILi64EEENS7_ILi96EEEEEELi96ENS_6half_tEfNS_4arch4Sm80ELb0ELb0ELb0ELb0ELb0ELb0ELb1ELb1EEENS1_21CollectiveEpilogueFwdINS6_IJS8_SA_S9_EEENS6_IJNS7_ILi1EEESI_SI_EEESC_SE_Li128ELb0ELb1ELb1ELb0EEENS1_19SingleTileSchedulerILb0ELb1ELb1ELi128EEEEEEEEEvNT_6ParamsE)
        /*00c8*/ 	.word	0x00000004


	//----- nvinfo : EIATTR_FRAME_SIZE
	.align		4
.L_44:
        /*00cc*/ 	.byte	0x04, 0x11
        /*00ce*/ 	.short	(.L_46 - .L_45)
	.align		4
.L_45:
        /*00d0*/ 	.word	index@(_ZN7cutlass13device_kernelIN5flash19enable_sm80_to_sm89INS1_16FlashAttnFwdSm80INS1_25CollectiveMainloopFwdSm80ILi4ELi1ELb0EN4cute5tupleIJNS5_1CILi128EEENS7_ILi64EEENS7_ILi96EEEEEELi96ENS_6half_tEfNS_4arch4Sm80ELb0ELb0ELb0ELb0ELb0ELb0ELb1ELb1EEENS1_21CollectiveEpilogueFwdINS6_IJS8_SA_S9_EEENS6_IJNS7_ILi1EEESI_SI_EEESC_SE_Li128ELb0ELb1ELb1ELb0EEENS1_19SingleTileSchedulerILb0ELb1ELb1ELi128EEEEEEEEEvNT_6ParamsE)
        /*00d4*/ 	.word	0x00000000


	//----- nvinfo : EIATTR_REGCOUNT
	.align		4
.L_46:
        /*00d8*/ 	.byte	0x04, 0x2f
        /*00da*/ 	.short	(.L_48 - .L_47)
	.align		4
.L_47:
        /*00dc*/ 	.word	index@(_ZN7cutlass13device_kernelIN5flash19enable_sm80_to_sm89INS1_16FlashAttnFwdSm80INS1_25CollectiveMainloopFwdSm80ILi4ELi1ELb0EN4cute5tupleIJNS5_1CILi128EEENS7_ILi48EEENS7_ILi96EEEEEELi96ENS_6half_tEfNS_4arch4Sm80ELb1ELb0ELb1ELb1ELb0ELb1ELb1ELb1EEENS1_21CollectiveEpilogueFwdINS6_IJS8_SA_S9_EEENS6_IJNS7_ILi1EEESI_SI_EEESC_SE_Li128ELb1ELb1ELb1ELb0EEENS1_36VarlenDynamicPersistentTileSchedulerILi128ELi48ELi128ELi128ELb1ELb1ELb0ELb1ELb1ELb1EEEEEEEEEvNT_6ParamsE)
        /*00e0*/ 	.word	0x00000004


	//----- nvinfo : EIATTR_FRAME_SIZE
	.align		4
.L_48:
        /*00e4*/ 	.byte	0x04, 0x11
        /*00e6*/ 	.short	(.L_50 - .L_49)
	.align		4
.L_49:
        /*00e8*/ 	.word	index@(_ZN7cutlass13device_kernelIN5flash19enable_sm80_to_sm89INS1_16FlashAttnFwdSm80INS1_25CollectiveMainloopFwdSm80ILi4ELi1ELb0EN4cute5tupleIJNS5_1CILi128EEENS7_ILi48EEENS7_ILi96EEEEEELi96ENS_6half_tEfNS_4arch4Sm80ELb1ELb0ELb1ELb1ELb0ELb1ELb1ELb1EEENS1_21CollectiveEpilogueFwdINS6_IJS8_SA_S9_EEENS6_IJNS7_ILi1EEESI_SI_EEESC_SE_Li128ELb1ELb1ELb1ELb0EEENS1_36VarlenDynamicPersistentTileSchedulerILi128ELi48ELi128ELi128ELb1ELb1ELb0ELb1ELb1ELb1EEEEEEEEEvNT_6ParamsE)
        /*00ec*/ 	.word	0x00000000


	//----- nvinfo : EIATTR_REGCOUNT
	.align		4
.L_50:
        /*00f0*/ 	.byte	0x04, 0x2f
        /*00f2*/ 	.short	(.L_52 - .L_51)
	.align		4
.L_51:
        /*00f4*/ 	.word	index@(_ZN7cutlass13device_kernelIN5flash19enable_sm80_to_sm89INS1_16FlashAttnFwdSm80INS1_25CollectiveMainloopFwdSm80ILi4ELi1ELb0EN4cute5tupleIJNS5_1CILi128EEENS7_ILi48EEENS7_ILi96EEEEEELi96ENS_6half_tEfNS_4arch4Sm80ELb1ELb0ELb1ELb1ELb0ELb0ELb1ELb1EEENS1_21CollectiveEpilogueFwdINS6_IJS8_SA_S9_EEENS6_IJNS7_ILi1EEESI_SI_EEESC_SE_Li128ELb1ELb1ELb1ELb0EEENS1_36VarlenDynamicPersistentTileSchedulerILi128ELi48ELi128ELi128ELb1ELb1ELb0ELb1ELb1ELb1EEEEEEEEEvNT_6ParamsE)
        /*00f8*/ 	.word	0x00000004


	//----- nvinfo : EIATTR_FRAME_SIZE
	.align		4
.L_52:
        /*00fc*/ 	.byte	0x04, 0x11
        /*00fe*/ 	.short	(.L_54 - .L_53)
	.align		4
.L_53:
        /*0100*/ 	.word	index@(_ZN7cutlass13device_kernelIN5flash19enable_sm80_to_sm89INS1_16FlashAttnFwdSm80INS1_25CollectiveMainloopFwdSm80ILi4ELi1ELb0EN4cute5tupleIJNS5_1CILi128EEENS7_ILi48EEENS7_ILi96EEEEEELi96ENS_6half_tEfNS_4arch4Sm80ELb1ELb0ELb1ELb1ELb0ELb0ELb1ELb1EEENS1_21CollectiveEpilogueFwdINS6_IJS8_SA_S9_EEENS6_IJNS7_ILi1EEESI_SI_EEESC_SE_Li128ELb1ELb1ELb1ELb0EEENS1_36VarlenDynamicPersistentTileSchedulerILi128ELi48ELi128ELi128ELb1ELb1ELb0ELb1ELb1ELb1EEEEEEEEEvNT_6ParamsE)
        /*0104*/ 	.word	0x00000000


	//----- nvinfo : EIATTR_REGCOUNT
	.align		4
.L_54:
        /*0108*/ 	.byte	0x04, 0x2f
        /*010a*/ 	.short	(.L_56 - .L_55)
	.align		4
.L_55:
        /*010c*/ 	.word	index@(_ZN7cutlass13device_kernelIN5flash19enable_sm80_to_sm89INS1_16FlashAttnFwdSm80INS1_25CollectiveMainloopFwdSm80ILi4ELi1ELb0EN4cute5tupleIJNS5_1CILi128EEENS7_ILi64EEENS7_ILi96EEEEEELi96ENS_6half_tEfNS_4arch4Sm80ELb1ELb0ELb1ELb0ELb0ELb0ELb1ELb1EEENS1_21CollectiveEpilogueFwdINS6_IJS8_SA_S9_EEENS6_IJNS7_ILi1EEESI_SI_EEESC_SE_Li128ELb0ELb1ELb1ELb0EEENS1_30DynamicPersistentTileSchedulerILi128ELi128ELb1ELb1ELb0EEEEEEEEEvNT_6ParamsE)
        /*0110*/ 	.word	0x00000004


	//----- nvinfo : EIATTR_FRAME_SIZE
	.align		4
.L_56:
        /*0114*/ 	.byte	0x04, 0x11
        /*0116*/ 	.short	(.L_58 - .L_57)
	.align		4
.L_57:
        /*0118*/ 	.word	index@(_ZN7cutlass13device_kernelIN5flash19enable_sm80_to_sm89INS1_16FlashAttnFwdSm80INS1_25CollectiveMainloopFwdSm80ILi4ELi1ELb0EN4cute5tupleIJNS5_1CILi128EEENS7_ILi64EEENS7_ILi96EEEEEELi96ENS_6half_tEfNS_4arch4Sm80ELb1ELb0ELb1ELb0ELb0ELb0ELb1ELb1EEENS1_21CollectiveEpilogueFwdINS6_IJS8_SA_S9_EEENS6_IJNS7_ILi1EEESI_SI_EEESC_SE_Li128ELb0ELb1ELb1ELb0EEENS1_30DynamicPersistentTileSchedulerILi128ELi128ELb1ELb1ELb0EEEEEEEEEvNT_6ParamsE)
        /*011c*/ 	.word	0x00000000


	//----- nvinfo : EIATTR_REGCOUNT
	.align		4
.L_58:
        /*0120*/ 	.byte	0x04, 0x2f
        /*0122*/ 	.short	(.L_60 - .L_59)
	.align		4
.L_59:
        /*0124*/ 	.word	index@(_ZN7cutlass13device_kernelIN5flash19enable_sm80_to_sm89INS1_16FlashAttnFwdSm80INS1_25CollectiveMainloopFwdSm80ILi4ELi1ELb0EN4cute5tupleIJNS5_1CILi128EEENS7_ILi48EEENS7_ILi96EEEEEELi96ENS_6half_tEfNS_4arch4Sm80ELb0ELb1ELb1ELb1ELb0ELb1ELb1ELb1EEENS1_21CollectiveEpilogueFwdINS6_IJS8_SA_S9_EEENS6_IJNS7_ILi1EEESI_SI_EEESC_SE_Li128ELb1ELb1ELb1ELb0EEENS1_36VarlenDynamicPersistentTileSchedulerILi128ELi48ELi128ELi128ELb1ELb1ELb0ELb1ELb0ELb1EEEEEEEEEvNT_6ParamsE)
        /*0128*/ 	.word	0x00000004


	//----- nvinfo : EIATTR_FRAME_SIZE
	.align		4
.L_60:
        /*012c*/ 	.byte	0x04, 0x11
        /*012e*/ 	.short	(.L_62 - .L_61)
	.align		4
.L_61:
        /*0130*/ 	.word	index@(_ZN7cutlass13device_kernelIN5flash19enable_sm80_to_sm89INS1_16FlashAttnFwdSm80INS1_25CollectiveMainloopFwdSm80ILi4ELi1ELb0EN4cute5tupleIJNS5_1CILi128EEENS7_ILi48EEENS7_ILi96EEEEEELi96ENS_6half_tEfNS_4arch4Sm80ELb0ELb1ELb1ELb1ELb0ELb1ELb1ELb1EEENS1_21CollectiveEpilogueFwdINS6_IJS8_SA_S9_EEENS6_IJNS7_ILi1EEESI_SI_EEESC_SE_Li128ELb1ELb1ELb1ELb0EEENS1_36VarlenDynamicPersistentTileSchedulerILi128ELi48ELi128ELi128ELb1ELb1ELb0ELb1ELb0ELb1EEEEEEEEEvNT_6ParamsE)
        /*0134*/ 	.word	0x00000000


	//----- nvinfo : EIATTR_REGCOUNT
	.align		4
.L_62:
        /*0138*/ 	.byte	0x04, 0x2f
        /*013a*/ 	.short	(.L_64 - .L_63)
	.align		4
.L_63:
        /*013c*/ 	.word	index@(_ZN7cutlass13device_kernelIN5flash19enable_sm80_to_sm89INS1_16FlashAttnFwdSm80INS1_25CollectiveMainloopFwdSm80ILi4ELi1ELb0EN4cute5tupleIJNS5_1CILi128EEENS7_ILi48EEENS7_ILi96EEEEEELi96ENS_6half_tEfNS_4arch4Sm80ELb0ELb1ELb1ELb1ELb0ELb0ELb1ELb1EEENS1_21CollectiveEpilogueFwdINS6_IJS8_SA_S9_EEENS6_IJNS7_ILi1EEESI_SI_EEESC_SE_Li128ELb1ELb1ELb1ELb0EEENS1_36VarlenDynamicPersistentTileSchedulerILi128ELi48ELi128ELi128ELb1ELb1ELb0ELb1ELb0ELb1EEEEEEEEEvNT_6ParamsE)
        /*0140*/ 	.word	0x00000004


	//----- nvinfo : EIATTR_FRAME_SIZE
	.align		4
.L_64:
        /*0144*/ 	.byte	0x04, 0x11
        /*0146*/ 	.short	(.L_66 - .L_65)
	.align		4
.L_65:
        /*0148*/ 	.word	index@(_ZN7cutlass13device_kernelIN5flash19enable_sm80_to_sm89INS1_16FlashAttnFwdSm80INS1_25CollectiveMainloopFwdSm80ILi4ELi1ELb0EN4cute5tupleIJNS5_1CILi128EEENS7_ILi48EEENS7_ILi96EEEEEELi96ENS_6half_tEfNS_4arch4Sm80ELb0ELb1ELb1ELb1ELb0ELb0ELb1ELb1EEENS1_21CollectiveEpilogueFwdINS6_IJS8_SA_S9_EEENS6_IJNS7_ILi1EEESI_SI_EEESC_SE_Li128ELb1ELb1ELb1ELb0EEENS1_36VarlenDynamicPersistentTileSchedulerILi128ELi48ELi128ELi128ELb1ELb1ELb0ELb1ELb0ELb1EEEEEEEEEvNT_6ParamsE)
        /*014c*/ 	.word	0x00000000


	//----- nvinfo : EIATTR_REGCOUNT
	.align		4
.L_66:
        /*0150*/ 	.byte	0x04, 0x2f
        /*0152*/ 	.short	(.L_68 - .L_67)
	.align		4
.L_67:
        /*0154*/ 	.word	index@(_ZN7cutlass13device_kernelIN5flash19enable_sm80_to_sm89INS1_16FlashAttnFwdSm80INS1_25CollectiveMainloopFwdSm80ILi4ELi1ELb0EN4cute5tupleIJNS5_1CILi128EEENS7_ILi48EEENS7_ILi96EEEEEELi96ENS_6half_tEfNS_4arch4Sm80ELb0ELb1ELb1ELb0ELb0ELb0ELb1ELb1EEENS1_21CollectiveEpilogueFwdINS6_IJS8_SA_S9_EEENS6_IJNS7_ILi1EEESI_SI_EEESC_SE_Li128ELb0ELb1ELb1ELb0EEENS1_19SingleTileSchedulerILb0ELb1ELb1ELi128EEEEEEEEEvNT_6ParamsE)
        /*0158*/ 	.word	0x00000004


	//----- nvinfo : EIATTR_FRAME_SIZE
	.align		4
.L_68:
        /*015c*/ 	.byte	0x04, 0x11
        /*015e*/ 	.short	(.L_70 - .L_69)
	.align		4
.L_69:
        /*0160*/ 	.word	index@(_ZN7cutlass13device_kernelIN5flash19enable_sm80_to_sm89INS1_16FlashAttnFwdSm80INS1_25CollectiveMainloopFwdSm80ILi4ELi1ELb0EN4cute5tupleIJNS5_1CILi128EEENS7_ILi48EEENS7_ILi96EEEEEELi96ENS_6half_tEfNS_4arch4Sm80ELb0ELb1ELb1ELb0ELb0ELb0ELb1ELb1EEENS1_21CollectiveEpilogueFwdINS6_IJS8_SA_S9_EEENS6_IJNS7_ILi1EEESI_SI_EEESC_SE_Li128ELb0ELb1ELb1ELb0EEENS1_19SingleTileSchedulerILb0ELb1ELb1ELi128EEEEEEEEEvNT_6ParamsE)
        /*0164*/ 	.word	0x00000000


	//----- nvinfo : EIATTR_REGCOUNT
	.align		4
.L_70:
        /*0168*/ 	.byte	0x04, 0x2f
        /*016a*/ 	.short	(.L_72 - .L_71)
	.align		4
.L_71:
        /*016c*/ 	.word	index@(_ZN7cutlass13device_kernelIN5flash19enable_sm80_to_sm89INS1_16FlashAttnFwdSm80INS1_25CollectiveMainloopFwdSm80ILi4ELi1ELb0EN4cute5tupleIJNS5_1CILi128EEENS7_ILi48EEENS7_ILi96EEEEEELi96ENS_6half_tEfNS_4arch4Sm80ELb0ELb0ELb1ELb1ELb0ELb1ELb1ELb1EEENS1_21CollectiveEpilogueFwdINS6_IJS8_SA_S9_EEENS6_IJNS7_ILi1EEESI_SI_EEESC_SE_Li128ELb1ELb1ELb1ELb0EEENS1_36VarlenDynamicPersistentTileSchedulerILi128ELi48ELi128ELi128ELb1ELb1ELb0ELb0ELb1ELb1EEEEEEEEEvNT_6ParamsE)
        /*0170*/ 	.word	0x00000004


	//----- nvinfo : EIATTR_FRAME_SIZE
	.align		4
.L_72:
        /*0174*/ 	.byte	0x04, 0x11
        /*0176*/ 	.short	(.L_74 - .L_73)
	.align		4
.L_73:
        /*0178*/ 	.word	index@(_ZN7cutlass13device_kernelIN5flash19enable_sm80_to_sm89INS1_16FlashAttnFwdSm80INS1_25CollectiveMainloopFwdSm80ILi4ELi1ELb0EN4cute5tupleIJNS5_1CILi128EEENS7_ILi48EEENS7_ILi96EEEEEELi96ENS_6half_tEfNS_4arch4Sm80ELb0ELb0ELb1ELb1ELb0ELb1ELb1ELb1EEENS1_21CollectiveEpilogueFwdINS6_IJS8_SA_S9_EEENS6_IJNS7_ILi1EEESI_SI_EEESC_SE_Li128ELb1ELb1ELb1ELb0EEENS1_36VarlenDynamicPersistentTileSchedulerILi128ELi48ELi128ELi128ELb1ELb1ELb0ELb0ELb1ELb1EEEEEEEEEvNT_6ParamsE)
        /*017c*/ 	.word	0x00000000


	//----- nvinfo : EIATTR_REGCOUNT
	.align		4
.L_74:
        /*0180*/ 	.byte	0x04, 0x2f
        /*0182*/ 	.short	(.L_76 - .L_75)
	.align		4
.L_75:
        /*0184*/ 	.word	index@(_ZN7cutlass13device_kernelIN5flash19enable_sm80_to_sm89INS1_16FlashAttnFwdSm80INS1_25CollectiveMainloopFwdSm80ILi4ELi1ELb0EN4cute5tupleIJNS5_1CILi128EEENS7_ILi48EEENS7_ILi96EEEEEELi96ENS_6half_tEfNS_4arch4Sm80ELb0ELb0ELb1ELb1ELb0ELb0ELb1ELb1EEENS1_21CollectiveEpilogueFwdINS6_IJS8_SA_S9_EEENS6_IJNS7_ILi1EEESI_SI_EEESC_SE_Li128ELb1ELb1ELb1ELb0EEENS1_36VarlenDynamicPersistentTileSchedulerILi128ELi48ELi128ELi128ELb1ELb1ELb0ELb0ELb1ELb1EEEEEEEEEvNT_6ParamsE)
        /*0188*/ 	.word	0x00000004


	//----- nvinfo : EIATTR_FRAME_SIZE
	.align		4
.L_76:
        /*018c*/ 	.byte	0x04, 0x11
        /*018e*/ 	.short	(.L_78 - .L_77)
	.align		4
.L_77:
        /*0190*/ 	.word	index@(_ZN7cutlass13device_kernelIN5flash19enable_sm80_to_sm89INS1_16FlashAttnFwdSm80INS1_25CollectiveMainloopFwdSm80ILi4ELi1ELb0EN4cute5tupleIJNS5_1CILi128EEENS7_ILi48EEENS7_ILi96EEEEEELi96ENS_6half_tEfNS_4arch4Sm80ELb0ELb0ELb1ELb1ELb0ELb0ELb1ELb1EEENS1_21CollectiveEpilogueFwdINS6_IJS8_SA_S9_EEENS6_IJNS7_ILi1EEESI_SI_EEESC_SE_Li128ELb1ELb1ELb1ELb0EEENS1_36VarlenDynamicPersistentTileSchedulerILi128ELi48ELi128ELi128ELb1ELb1ELb0ELb0ELb1ELb1EEEEEEEEEvNT_6ParamsE)
        /*0194*/ 	.word	0x00000000


	//----- nvinfo : EIATTR_REGCOUNT
	.align		4
.L_78:
        /*0198*/ 	.byte	0x04, 0x2f
        /*019a*/ 	.short	(.L_80 - .L_79)
	.align		4
.L_79:
        /*019c*/ 	.word	index@(_ZN7cutlass13device_kernelIN5flash19enable_sm80_to_sm89INS1_16FlashAttnFwdSm80INS1_25CollectiveMainloopFwdSm80ILi4ELi1ELb0EN4cute5tupleIJNS5_1CILi128EEENS7_ILi64EEENS7_ILi96EEEEEELi96ENS_6half_tEfNS_4arch4Sm80ELb0ELb0ELb1ELb0ELb0ELb0ELb1ELb1EEENS1_21CollectiveEpilogueFwdINS6_IJS8_SA_S9_EEENS6_IJNS7_ILi1EEESI_SI_EEESC_SE_Li128ELb0ELb1ELb1ELb0EEENS1_19SingleTileSchedulerILb0ELb1ELb1ELi128EEEEEEEEEvNT_6ParamsE)
        /*01a0*/ 	.word	0x00000004


	//----- nvinfo : EIATTR_FRAME_SIZE
	.align		4
.L_80:
        /*01a4*/ 	.byte	0x04, 0x11
        /*01a6*/ 	.short	(.L_82 - .L_81)
	.align		4
.L_81:
        /*01a8*/ 	.word	index@(_ZN7cutlass13device_kernelIN5flash19enable_sm80_to_sm89INS1_16FlashAttnFwdSm80INS1_25CollectiveMainloopFwdSm80ILi4ELi1ELb0EN4cute5tupleIJNS5_1CILi128EEENS7_ILi64EEENS7_ILi96EEEEEELi96ENS_6half_tEfNS_4arch4Sm80ELb0ELb0ELb1ELb0ELb0ELb0ELb1ELb1EEENS1_21CollectiveEpilogueFwdINS6_IJS8_SA_S9_EEENS6_IJNS7_ILi1EEESI_SI_EEESC_SE_Li128ELb0ELb1ELb1ELb0EEENS1_19SingleTileSchedulerILb0ELb1ELb1ELi128EEEEEEEEEvNT_6ParamsE)
        /*01ac*/ 	.word	0x00000000


	//----- nvinfo : EIATTR_MIN_STACK_SIZE
	.align		4
.L_82:
        /*01b0*/ 	.byte	0x04, 0x12
        /*01b2*/ 	.short	(.L_84 - .L_83)
	.align		4
.L_83:
        /*01b4*/ 	.word	index@(_ZN7cutlass13device_kernelIN5flash19enable_sm80_to_sm89INS1_16FlashAttnFwdSm80INS1_25CollectiveMainloopFwdSm80ILi4ELi1ELb0EN4cute5tupleIJNS5_1CILi128EEENS7_ILi64EEENS7_ILi96EEEEEELi96ENS_6half_tEfNS_4arch4Sm80ELb0ELb0ELb1ELb0ELb0ELb0ELb1ELb1EEENS1_21CollectiveEpilogueFwdINS6_IJS8_SA_S9_EEENS6_IJNS7_ILi1EEESI_SI_EEESC_SE_Li128ELb0ELb1ELb1ELb0EEENS1_19SingleTileSchedulerILb0ELb1ELb1ELi128EEEEEEEEEvNT_6ParamsE)
        /*01b8*/ 	.word	0x00000000


	//----- nvinfo : EIATTR_MIN_STACK_SIZE
	.align		4
.L_84:
        /*01bc*/ 	.byte	0x04, 0x12
        /*01be*/ 	.short	(.L_86 - .L_85)
	.align		4
.L_85:
        /*01c0*/ 	.word	index@(_ZN7cutlass13device_kernelIN5flash19enable_sm80_to_sm89INS1_16FlashAttnFwdSm80INS1_25CollectiveMainloopFwdSm80ILi4ELi1ELb0EN4cute5tupleIJNS5_1CILi128EEENS7_ILi48EEENS7_ILi96EEEEEELi96ENS_6half_tEfNS_4arch4Sm80ELb0ELb0ELb1ELb1ELb0ELb0ELb1ELb1EEENS1_21CollectiveEpilogueFwdINS6_IJS8_SA_S9_EEENS6_IJNS7_ILi1EEESI_SI_EEESC_SE_Li128ELb1ELb1ELb1ELb0EEENS1_36VarlenDynamicPersistentTileSchedulerILi128ELi48ELi128ELi128ELb1ELb1ELb0ELb0ELb1ELb1EEEEEEEEEvNT_6ParamsE)
        /*01c4*/ 	.word	0x00000000


	//----- nvinfo : EIATTR_MIN_STACK_SIZE
	.align		4
.L_86:
        /*01c8*/ 	.byte	0x04, 0x12
        /*01ca*/ 	.short	(.L_88 - .L_87)
	.align		4
.L_87:
        /*01cc*/ 	.word	index@(_ZN7cutlass13device_kernelIN5flash19enable_sm80_to_sm89INS1_16FlashAttnFwdSm80INS1_25CollectiveMainloopFwdSm80ILi4ELi1ELb0EN4cute5tupleIJNS5_1CILi128EEENS7_ILi48EEENS7_ILi96EEEEEELi96ENS_6half_tEfNS_4arch4Sm80ELb0ELb0ELb1ELb1ELb0ELb1ELb1ELb1EEENS1_21CollectiveEpilogueFwdINS6_IJS8_SA_S9_EEENS6_IJNS7_ILi1EEESI_SI_EEESC_SE_Li128ELb1ELb1ELb1ELb0EEENS1_36VarlenDynamicPersistentTileSchedulerILi128ELi48ELi128ELi128ELb1ELb1ELb0ELb0ELb1ELb1EEEEEEEEEvNT_6ParamsE)
        /*01d0*/ 	.word	0x00000000


	//----- nvinfo : EIATTR_MIN_STACK_SIZE
	.align		4
.L_88:
        /*01d4*/ 	.byte	0x04, 0x12
        /*01d6*/ 	.short	(.L_90 - .L_89)
	.align		4
.L_89:
        /*01d8*/ 	.word	index@(_ZN7cutlass13device_kernelIN5flash19enable_sm80_to_sm89INS1_16FlashAttnFwdSm80INS1_25CollectiveMainloopFwdSm80ILi4ELi1ELb0EN4cute5tupleIJNS5_1CILi128EEENS7_ILi48EEENS7_ILi96EEEEEELi96ENS_6half_tEfNS_4arch4Sm80ELb0ELb1ELb1ELb0ELb0ELb0ELb1ELb1EEENS1_21CollectiveEpilogueFwdINS6_IJS8_SA_S9_EEENS6_IJNS7_ILi1EEESI_SI_EEESC_SE_Li128ELb0ELb1ELb1ELb0EEENS1_19SingleTileSchedulerILb0ELb1ELb1ELi128EEEEEEEEEvNT_6ParamsE)
        /*01dc*/ 	.word	0x00000000


	//----- nvinfo : EIATTR_MIN_STACK_SIZE
	.align		4
.L_90:
        /*01e0*/ 	.byte	0x04, 0x12
        /*01e2*/ 	.short	(.L_92 - .L_91)
	.align		4
.L_91:
        /*01e4*/ 	.word	index@(_ZN7cutlass13device_kernelIN5flash19enable_sm80_to_sm89INS1_16FlashAttnFwdSm80INS1_25CollectiveMainloopFwdSm80ILi4ELi1ELb0EN4cute5tupleIJNS5_1CILi128EEENS7_ILi48EEENS7_ILi96EEEEEELi96ENS_6half_tEfNS_4arch4Sm80ELb0ELb1ELb1ELb1ELb0ELb0ELb1ELb1EEENS1_21CollectiveEpilogueFwdINS6_IJS8_SA_S9_EEENS6_IJNS7_ILi1EEESI_SI_EEESC_SE_Li128ELb1ELb1ELb1ELb0EEENS1_36VarlenDynamicPersistentTileSchedulerILi128ELi48ELi128ELi128ELb1ELb1ELb0ELb1ELb0ELb1EEEEEEEEEvNT_6ParamsE)
        /*01e8*/ 	.word	0x00000000


	//----- nvinfo : EIATTR_MIN_STACK_SIZE
	.align		4
.L_92:
        /*01ec*/ 	.byte	0x04, 0x12
        /*01ee*/ 	.short	(.L_94 - .L_93)
	.align		4
.L_93:
        /*01f0*/ 	.word	index@(_ZN7cutlass13device_kernelIN5flash19enable_sm80_to_sm89INS1_16FlashAttnFwdSm80INS1_25CollectiveMainloopFwdSm80ILi4ELi1ELb0EN4cute5tupleIJNS5_1CILi128EEENS7_ILi48EEENS7_ILi96EEEEEELi96ENS_6half_tEfNS_4arch4Sm80ELb0ELb1ELb1ELb1ELb0ELb1ELb1ELb1EEENS1_21CollectiveEpilogueFwdINS6_IJS8_SA_S9_EEENS6_IJNS7_ILi1EEESI_SI_EEESC_SE_Li128ELb1ELb1ELb1ELb0EEENS1_36VarlenDynamicPersistentTileSchedulerILi128ELi48ELi128ELi128ELb1ELb1ELb0ELb1ELb0ELb1EEEEEEEEEvNT_6ParamsE)
        /*01f4*/ 	.word	0x00000000


	//----- nvinfo : EIATTR_MIN_STACK_SIZE
	.align		4
.L_94:
        /*01f8*/ 	.byte	0x04, 0x12
        /*01fa*/ 	.short	(.L_96 - .L_95)
	.align		4
.L_95:
        /*01fc*/ 	.word	index@(_ZN7cutlass13device_kernelIN5flash19enable_sm80_to_sm89INS1_16FlashAttnFwdSm80INS1_25CollectiveMainloopFwdSm80ILi4ELi1ELb0EN4cute5tupleIJNS5_1CILi128EEENS7_ILi64EEENS7_ILi96EEEEEELi96ENS_6half_tEfNS_4arch4Sm80ELb1ELb0ELb1ELb0ELb0ELb0ELb1ELb1EEENS1_21CollectiveEpilogueFwdINS6_IJS8_SA_S9_EEENS6_IJNS7_ILi1EEESI_SI_EEESC_SE_Li128ELb0ELb1ELb1ELb0EEENS1_30DynamicPersistentTileSchedulerILi128ELi128ELb1ELb1ELb0EEEEEEEEEvNT_6ParamsE)
        /*0200*/ 	.word	0x00000000


	//----- nvinfo : EIATTR_MIN_STACK_SIZE
	.align		4
.L_96:
        /*0204*/ 	.byte	0x04, 0x12
        /*0206*/ 	.short	(.L_98 - .L_97)
	.align		4
.L_97:
        /*0208*/ 	.word	index@(_ZN7cutlass13device_kernelIN5flash19enable_sm80_to_sm89INS1_16FlashAttnFwdSm80INS1_25CollectiveMainloopFwdSm80ILi4ELi1ELb0EN4cute5tupleIJNS5_1CILi128EEENS7_ILi48EEENS7_ILi96EEEEEELi96ENS_6half_tEfNS_4arch4Sm80ELb1ELb0ELb1ELb1ELb0ELb0ELb1ELb1EEENS1_21CollectiveEpilogueFwdINS6_IJS8_SA_S9_EEENS6_IJNS7_ILi1EEESI_SI_EEESC_SE_Li128ELb1ELb1ELb1ELb0EEENS1_36VarlenDynamicPersistentTileSchedulerILi128ELi48ELi128ELi128ELb1ELb1ELb0ELb1ELb1ELb1EEEEEEEEEvNT_6ParamsE)
        /*020c*/ 	.word	0x00000000


	//----- nvinfo : EIATTR_MIN_STACK_SIZE
	.align		4
.L_98:
        /*0210*/ 	.byte	0x04, 0x12
        /*0212*/ 	.short	(.L_100 - .L_99)
	.align		4
.L_99:
        /*0214*/ 	.word	index@(_ZN7cutlass13device_kernelIN5flash19enable_sm80_to_sm89INS1_16FlashAttnFwdSm80INS1_25CollectiveMainloopFwdSm80ILi4ELi1ELb0EN4cute5tupleIJNS5_1CILi128EEENS7_ILi48EEENS7_ILi96EEEEEELi96ENS_6half_tEfNS_4arch4Sm80ELb1ELb0ELb1ELb1ELb0ELb1ELb1ELb1EEENS1_21CollectiveEpilogueFwdINS6_IJS8_SA_S9_EEENS6_IJNS7_ILi1EEESI_SI_EEESC_SE_Li128ELb1ELb1ELb1ELb0EEENS1_36VarlenDynamicPersistentTileSchedulerILi128ELi48ELi128ELi128ELb1ELb1ELb0ELb1ELb1ELb1EEEEEEEEEvNT_6ParamsE)
        /*0218*/ 	.word	0x00000000


	//----- nvinfo : EIATTR_MIN_STACK_SIZE
	.align		4
.L_100:
        /*021c*/ 	.byte	0x04, 0x12
        /*021e*/ 	.short	(.L_102 - .L_101)
	.align		4
.L_101:
        /*0220*/ 	.word	index@(_ZN7cutlass13device_kernelIN5flash19enable_sm80_to_sm89INS1_16FlashAttnFwdSm80INS1_25CollectiveMainloopFwdSm80ILi4ELi1ELb0EN4cute5tupleIJNS5_1CILi128EEENS7_ILi64EEENS7_ILi96EEEEEELi96ENS_6half_tEfNS_4arch4Sm80ELb0ELb0ELb0ELb0ELb0ELb0ELb1ELb1EEENS1_21CollectiveEpilogueFwdINS6_IJS8_SA_S9_EEENS6_IJNS7_ILi1EEESI_SI_EEESC_SE_Li128ELb0ELb1ELb1ELb0EEENS1_19SingleTileSchedulerILb0ELb1ELb1ELi128EEEEEEEEEvNT_6ParamsE)
        /*0224*/ 	.word	0x00000000


	//----- nvinfo : EIATTR_MIN_STACK_SIZE
	.align		4
.L_102:
        /*0228*/ 	.byte	0x04, 0x12
        /*022a*/ 	.short	(.L_104 - .L_103)
	.align		4
.L_103:
        /*022c*/ 	.word	index@(_ZN7cutlass13device_kernelIN5flash19enable_sm80_to_sm89INS1_16FlashAttnFwdSm80INS1_25CollectiveMainloopFwdSm80ILi4ELi1ELb0EN4cute5tupleIJNS5_1CILi128EEENS7_ILi48EEENS7_ILi96EEEEEELi96ENS_6half_tEfNS_4arch4Sm80ELb0ELb0ELb0ELb1ELb0ELb0ELb1ELb1EEENS1_21CollectiveEpilogueFwdINS6_IJS8_SA_S9_EEENS6_IJNS7_ILi1EEESI_SI_EEESC_SE_Li128ELb1ELb1ELb1ELb0EEENS1_36VarlenDynamicPersistentTileSchedulerILi128ELi48ELi128ELi128ELb1ELb1ELb0ELb0ELb1ELb1EEEEEEEEEvNT_6ParamsE)
        /*0230*/ 	.word	0x00000000


	//----- nvinfo : EIATTR_MIN_STACK_SIZE
	.align		4
.L_104:
        /*0234*/ 	.byte	0x04, 0x12
        /*0236*/ 	.short	(.L_106 - .L_105)
	.align		4
.L_105:
        /*0238*/ 	.word	index@(_ZN7cutlass13device_kernelIN5flash19enable_sm80_to_sm89INS1_16FlashAttnFwdSm80INS1_25CollectiveMainloopFwdSm80ILi4ELi1ELb0EN4cute5tupleIJNS5_1CILi128EEENS7_ILi48EEENS7_ILi96EEEEEELi96ENS_6half_tEfNS_4arch4Sm80ELb0ELb0ELb0ELb1ELb0ELb1ELb1ELb1EEENS1_21CollectiveEpilogueFwdINS6_IJS8_SA_S9_EEENS6_IJNS7_ILi1EEESI_SI_EEESC_SE_Li128ELb1ELb1ELb1ELb0EEENS1_36VarlenDynamicPersistentTileSchedulerILi128ELi48ELi128ELi128ELb1ELb1ELb0ELb0ELb1ELb1EEEEEEEEEvNT_6ParamsE)
        /*023c*/ 	.word	0x00000000


	//----- nvinfo : EIATTR_MIN_STACK_SIZE
	.align		4
.L_106:
        /*0240*/ 	.byte	0x04, 0x12
        /*0242*/ 	.short	(.L_108 - .L_107)
	.align		4
.L_107:
        /*0244*/ 	.word	index@(_ZN7cutlass13device_kernelIN5flash19enable_sm80_to_sm89INS1_16FlashAttnFwdSm80INS1_25CollectiveMainloopFwdSm80ILi4ELi1ELb0EN4cute5tupleIJNS5_1CILi128EEENS7_ILi48EEENS7_ILi96EEEEEELi96ENS_6half_tEfNS_4arch4Sm80ELb0ELb1ELb0ELb0ELb0ELb0ELb1ELb1EEENS1_21CollectiveEpilogueFwdINS6_IJS8_SA_S9_EEENS6_IJNS7_ILi1EEESI_SI_EEESC_SE_Li128ELb0ELb1ELb1ELb0EEENS1_19SingleTileSchedulerILb0ELb1ELb1ELi128EEEEEEEEEvNT_6ParamsE)
        /*0248*/ 	.word	0x00000000


	//----- nvinfo : EIATTR_MIN_STACK_SIZE
	.align		4
.L_108:
        /*024c*/ 	.byte	0x04, 0x12
        /*024e*/ 	.short	(.L_110 - .L_109)
	.align		4
.L_109:
        /*0250*/ 	.word	index@(_ZN7cutlass13device_kernelIN5flash19enable_sm80_to_sm89INS1_16FlashAttnFwdSm80INS1_25CollectiveMainloopFwdSm80ILi4ELi1ELb0EN4cute5tupleIJNS5_1CILi128EEENS7_ILi48EEENS7_ILi96EEEEEELi96ENS_6half_tEfNS_4arch4Sm80ELb0ELb1ELb0ELb1ELb0ELb0ELb1ELb1EEENS1_21CollectiveEpilogueFwdINS6_IJS8_SA_S9_EEENS6_IJNS7_ILi1EEESI_SI_EEESC_SE_Li128ELb1ELb1ELb1ELb0EEENS1_36VarlenDynamicPersistentTileSchedulerILi128ELi48ELi128ELi128ELb1ELb1ELb0ELb1ELb0ELb1EEEEEEEEEvNT_6ParamsE)
        /*0254*/ 	.word	0x00000000


	//----- nvinfo : EIATTR_MIN_STACK_SIZE
	.align		4
.L_110:
        /*0258*/ 	.byte	0x04, 0x12
        /*025a*/ 	.short	(.L_112 - .L_111)
	.align		4
.L_111:
        /*025c*/ 	.word	index@(_ZN7cutlass13device_kernelIN5flash19enable_sm80_to_sm89INS1_16FlashAttnFwdSm80INS1_25CollectiveMainloopFwdSm80ILi4ELi1ELb0EN4cute5tupleIJNS5_1CILi128EEENS7_ILi48EEENS7_ILi96EEEEEELi96ENS_6half_tEfNS_4arch4Sm80ELb0ELb1ELb0ELb1ELb0ELb1ELb1ELb1EEENS1_21CollectiveEpilogueFwdINS6_IJS8_SA_S9_EEENS6_IJNS7_ILi1EEESI_SI_EEESC_SE_Li128ELb1ELb1ELb1ELb0EEENS1_36VarlenDynamicPersistentTileSchedulerILi128ELi48ELi128ELi128ELb1ELb1ELb0ELb1ELb0ELb1EEEEEEEEEvNT_6ParamsE)
        /*0260*/ 	.word	0x00000000


	//----- nvinfo : EIATTR_MIN_STACK_SIZE
	.align		4
.L_112:
        /*0264*/ 	.byte	0x04, 0x12
        /*0266*/ 	.short	(.L_114 - .L_113)
	.align		4
.L_113:
        /*0268*/ 	.word	index@(_ZN7cutlass13device_kernelIN5flash19enable_sm80_to_sm89INS1_16FlashAttnFwdSm80INS1_25CollectiveMainloopFwdSm80ILi4ELi1ELb0EN4cute5tupleIJNS5_1CILi128EEENS7_ILi64EEENS7_ILi96EEEEEELi96ENS_6half_tEfNS_4arch4Sm80ELb1ELb0ELb0ELb0ELb0ELb0ELb1ELb1EEENS1_21CollectiveEpilogueFwdINS6_IJS8_SA_S9_EEENS6_IJNS7_ILi1EEESI_SI_EEESC_SE_Li128ELb0ELb1ELb1ELb0EEENS1_30DynamicPersistentTileSchedulerILi128ELi128ELb1ELb1ELb0EEEEEEEEEvNT_6ParamsE)
        /*026c*/ 	.word	0x00000000


	//----- nvinfo : EIATTR_MIN_STACK_SIZE
	.align		4
.L_114:
        /*0270*/ 	.byte	0x04, 0x12
        /*0272*/ 	.short	(.L_116 - .L_115)
	.align		4
.L_115:
        /*0274*/ 	.word	index@(_ZN7cutlass13device_kernelIN5flash19enable_sm80_to_sm89INS1_16FlashAttnFwdSm80INS1_25CollectiveMainloopFwdSm80ILi4ELi1ELb0EN4cute5tupleIJNS5_1CILi128EEENS7_ILi48EEENS7_ILi96EEEEEELi96ENS_6half_tEfNS_4arch4Sm80ELb1ELb0ELb0ELb1ELb0ELb0ELb1ELb1EEENS1_21CollectiveEpilogueFwdINS6_IJS8_SA_S9_EEENS6_IJNS7_ILi1EEESI_SI_EEESC_SE_Li128ELb1ELb1ELb1ELb0EEENS1_36VarlenDynamicPersistentTileSchedulerILi128ELi48ELi128ELi128ELb1ELb1ELb0ELb1ELb1ELb1EEEEEEEEEvNT_6ParamsE)
        /*0278*/ 	.word	0x00000000


	//----- nvinfo : EIATTR_MIN_STACK_SIZE
	.align		4
.L_116:
        /*027c*/ 	.byte	0x04, 0x12
        /*027e*/ 	.short	(.L_118 - .L_117)
	.align		4
.L_117:
        /*0280*/ 	.word	index@(_ZN7cutlass13device_kernelIN5flash19enable_sm80_to_sm89INS1_16FlashAttnFwdSm80INS1_25CollectiveMainloopFwdSm80ILi4ELi1ELb0EN4cute5tupleIJNS5_1CILi128EEENS7_ILi48EEENS7_ILi96EEEEEELi96ENS_6half_tEfNS_4arch4Sm80ELb1ELb0ELb0ELb1ELb0ELb1ELb1ELb1EEENS1_21CollectiveEpilogueFwdINS6_IJS8_SA_S9_EEENS6_IJNS7_ILi1EEESI_SI_EEESC_SE_Li128ELb1ELb1ELb1ELb0EEENS1_36VarlenDynamicPersistentTileSchedulerILi128ELi48ELi128ELi128ELb1ELb1ELb0ELb1ELb1ELb1EEEEEEEEEvNT_6ParamsE)
        /*0284*/ 	.word	0x00000000
.L_118:


//--------------------- .nv.compat                --------------------------
	.section	.nv.compat,"",@"SHT_CUDA_COMPAT_INFO"
	.align	4
        /*0000*/ 	.byte	0x02, 0x09, 0x01, 0x00, 0x02, 0x02, 0x01, 0x00, 0x02, 0x05, 0x05, 0x00, 0x03, 0x07, 0x01, 0x01
        /*0010*/ 	.byte	0x02, 0x03, 0x00, 0x00, 0x02, 0x06, 0x01, 0x00, 0x04, 0x0b, 0x08, 0x00, 0x00, 0x00, 0x00, 0x00
        /*0020*/ 	.byte	0x00, 0x00, 0x00, 0x00


//--------------------- .nv.info._ZN7cutlass13device_kernelIN5flash19enable_sm80_to_sm89INS1_16FlashAttnFwdSm80INS1_25CollectiveMainloopFwdSm80ILi4ELi1ELb0EN4cute5tupleIJNS5_1CILi128EEENS7_ILi64EEENS7_ILi96EEEEEELi96ENS_6half_tEfNS_4arch4Sm80ELb0ELb0ELb1ELb0ELb0ELb0ELb1ELb1EEENS1_21CollectiveEpilogueFwdINS6_IJS8_SA_S9_EEENS6_IJNS7_ILi1EEESI_SI_EEESC_SE_Li128ELb0ELb1ELb1ELb0EEENS1_19SingleTileSchedulerILb0ELb1ELb1ELi128EEEEEEEEEvNT_6ParamsE --------------------------
	.section	.nv.info._ZN7cutlass13device_kernelIN5flash19enable_sm80_to_sm89INS1_16FlashAttnFwdSm80INS1_25CollectiveMainloopFwdSm80ILi4ELi1ELb0EN4cute5tupleIJNS5_1CILi128EEENS7_ILi64EEENS7_ILi96EEEEEELi96ENS_6half_tEfNS_4arch4Sm80ELb0ELb0ELb1ELb0ELb0ELb0ELb1ELb1EEENS1_21CollectiveEpilogueFwdINS6_IJS8_SA_S9_EEENS6_IJNS7_ILi1EEESI_SI_EEESC_SE_Li128ELb0ELb1ELb1ELb0EEENS1_19SingleTileSchedulerILb0ELb1ELb1ELi128EEEEEEEEEvNT_6ParamsE,"",@"SHT_CUDA_INFO"
	.sectionflags	@""
	.align	4


	//----- nvinfo : EIATTR_CUDA_API_VERSION
	.align		4
        /*0000*/ 	.byte	0x04, 0x37
        /*0002*/ 	.short	(.L_120 - .L_119)
.L_119:
        /*0004*/ 	.word	0x00000082


	//----- nvinfo : EIATTR_KPARAM_INFO
	.align		4
.L_120:
        /*0008*/ 	.byte	0x04, 0x17
        /*000a*/ 	.short	(.L_122 - .L_121)
.L_121:
        /*000c*/ 	.word	0x00000000
        /*0010*/ 	.short	0x0000
        /*0012*/ 	.short	0x0000
        /*0014*/ 	.byte	0x00, 0xf0, 0x61, 0x10


	//----- nvinfo : EIATTR_SPARSE_MMA_MASK
	.align		4
.L_122:
        /*0018*/ 	.byte	0x03, 0x50
        /*001a*/ 	.short	0x0000


	//----- nvinfo : EIATTR_MAXREG_COUNT
	.align		4
        /*001c*/ 	.byte	0x03, 0x1b
        /*001e*/ 	.short	0x00ff


	//----- nvinfo : EIATTR_MERCURY_ISA_VERSION
	.align		4
        /*0020*/ 	.byte	0x03, 0x5f
        /*0022*/ 	.short	0x0101


	//----- nvinfo : EIATTR_EXIT_INSTR_OFFSETS
	.align		4
        /*0024*/ 	.byte	0x04, 0x1c
        /*0026*/ 	.short	(.L_124 - .L_123)


	//   ....[0]....
.L_123:
        /*0028*/ 	.word	0x00000010


	//----- nvinfo : EIATTR_MAX_THREADS
	.align		4
.L_124:
        /*002c*/ 	.byte	0x04, 0x05
        /*002e*/ 	.short	(.L_126 - .L_125)
.L_125:
        /*0030*/ 	.word	0x00000080
        /*0034*/ 	.word	0x00000001
        /*0038*/ 	.word	0x00000001


	//----- nvinfo : EIATTR_CBANK_PARAM_SIZE
	.align		4
.L_126:
        /*003c*/ 	.byte	0x03, 0x19
        /*003e*/ 	.short	0x0418


	//----- nvinfo : EIATTR_PARAM_CBANK
	.align		4
        /*0040*/ 	.byte	0x04, 0x0a
        /*0042*/ 	.short	(.L_128 - .L_127)
	.align		4
.L_127:
        /*0044*/ 	.word	index@(.nv.constant0._ZN7cutlass13device_kernelIN5flash19enable_sm80_to_sm89INS1_16FlashAttnFwdSm80INS1_25CollectiveMainloopFwdSm80ILi4ELi1ELb0EN4cute5tupleIJNS5_1CILi128EEENS7_ILi64EEENS7_ILi96EEEEEELi96ENS_6half_tEfNS_4arch4Sm80ELb0ELb0ELb1ELb0ELb0ELb0ELb1ELb1EEENS1_21CollectiveEpilogueFwdINS6_IJS8_SA_S9_EEENS6_IJNS7_ILi1EEESI_SI_EEESC_SE_Li128ELb0ELb1ELb1ELb0EEENS1_19SingleTileSchedulerILb0ELb1ELb1ELi128EEEEEEEEEvNT_6ParamsE)
        /*0048*/ 	.short	0x0210
        /*004a*/ 	.short	0x0418


	//----- nvinfo : EIATTR_SW_WAR
	.align		4
.L_128:
        /*004c*/ 	.byte	0x04, 0x36
        /*004e*/ 	.short	(.L_130 - .L_129)
.L_129:
        /*0050*/ 	.word	0x00000008
.L_130:


//--------------------- .nv.info._ZN7cutlass13device_kernelIN5flash19enable_sm80_to_sm89INS1_16FlashAttnFwdSm80INS1_25CollectiveMainloopFwdSm80ILi4ELi1ELb0EN4cute5tupleIJNS5_1CILi128EEENS7_ILi48EEENS7_ILi96EEEEEELi96ENS_6half_tEfNS_4arch4Sm80ELb0ELb0ELb1ELb1ELb0ELb0ELb1ELb1EEENS1_21CollectiveEpilogueFwdINS6_IJS8_SA_S9_EEENS6_IJNS7_ILi1EEESI_SI_EEESC_SE_Li128ELb1ELb1ELb1ELb0EEENS1_36VarlenDynamicPersistentTileSchedulerILi128ELi48ELi128ELi128ELb1ELb1ELb0ELb0ELb1ELb1EEEEEEEEEvNT_6ParamsE --------------------------
	.section	.nv.info._ZN7cutlass13device_kernelIN5flash19enable_sm80_to_sm89INS1_16FlashAttnFwdSm80INS1_25CollectiveMainloopFwdSm80ILi4ELi1ELb0EN4cute5tupleIJNS5_1CILi128EEENS7_ILi48EEENS7_ILi96EEEEEELi96ENS_6half_tEfNS_4arch4Sm80ELb0ELb0ELb1ELb1ELb0ELb0ELb1ELb1EEENS1_21CollectiveEpilogueFwdINS6_IJS8_SA_S9_EEENS6_IJNS7_ILi1EEESI_SI_EEESC_SE_Li128ELb1ELb1ELb1ELb0EEENS1_36VarlenDynamicPersistentTileSchedulerILi128ELi48ELi128ELi128ELb1ELb1ELb0ELb0ELb1ELb1EEEEEEEEEvNT_6ParamsE,"",@"SHT_CUDA_INFO"
	.sectionflags	@""
	.align	4


	//----- nvinfo : EIATTR_CUDA_API_VERSION
	.align		4
        /*0000*/ 	.byte	0x04, 0x37
        /*0002*/ 	.short	(.L_132 - .L_131)
.L_131:
        /*0004*/ 	.word	0x00000082


	//----- nvinfo : EIATTR_KPARAM_INFO
	.align		4
.L_132:
        /*0008*/ 	.byte	0x04, 0x17
        /*000a*/ 	.short	(.L_134 - .L_133)
.L_133:
        /*000c*/ 	.word	0x00000000
        /*0010*/ 	.short	0x0000
        /*0012*/ 	.short	0x0000
        /*0014*/ 	.byte	0x00, 0xf0, 0xe1, 0x10


	//----- nvinfo : EIATTR_SPARSE_MMA_MASK
	.align		4
.L_134:
        /*0018*/ 	.byte	0x03, 0x50
        /*001a*/ 	.short	0x0000


	//----- nvinfo : EIATTR_MAXREG_COUNT
	.align		4
        /*001c*/ 	.byte	0x03, 0x1b
        /*001e*/ 	.short	0x00ff


	//----- nvinfo : EIATTR_MERCURY_ISA_VERSION
	.align		4
        /*0020*/ 	.byte	0x03, 0x5f
        /*0022*/ 	.short	0x0101


	//----- nvinfo : EIATTR_EXIT_INSTR_OFFSETS
	.align		4
        /*0024*/ 	.byte	0x04, 0x1c
        /*0026*/ 	.short	(.L_136 - .L_135)


	//   ....[0]....
.L_135:
        /*0028*/ 	.word	0x00000010


	//----- nvinfo : EIATTR_MAX_THREADS
	.align		4
.L_136:
        /*002c*/ 	.byte	0x04, 0x05
        /*002e*/ 	.short	(.L_138 - .L_137)
.L_137:
        /*0030*/ 	.word	0x00000080
        /*0034*/ 	.word	0x00000001
        /*0038*/ 	.word	0x00000001


	//----- nvinfo : EIATTR_CBANK_PARAM_SIZE
	.align		4
.L_138:
        /*003c*/ 	.byte	0x03, 0x19
        /*003e*/ 	.short	0x0438


	//----- nvinfo : EIATTR_PARAM_CBANK
	.align		4
        /*0040*/ 	.byte	0x04, 0x0a
        /*0042*/ 	.short	(.L_140 - .L_139)
	.align		4
.L_139:
        /*0044*/ 	.word	index@(.nv.constant0._ZN7cutlass13device_kernelIN5flash19enable_sm80_to_sm89INS1_16FlashAttnFwdSm80INS1_25CollectiveMainloopFwdSm80ILi4ELi1ELb0EN4cute5tupleIJNS5_1CILi128EEENS7_ILi48EEENS7_ILi96EEEEEELi96ENS_6half_tEfNS_4arch4Sm80ELb0ELb0ELb1ELb1ELb0ELb0ELb1ELb1EEENS1_21CollectiveEpilogueFwdINS6_IJS8_SA_S9_EEENS6_IJNS7_ILi1EEESI_SI_EEESC_SE_Li128ELb1ELb1ELb1ELb0EEENS1_36VarlenDynamicPersistentTileSchedulerILi128ELi48ELi128ELi128ELb1ELb1ELb0ELb0ELb1ELb1EEEEEEEEEvNT_6ParamsE)
        /*0048*/ 	.short	0x0210
        /*004a*/ 	.short	0x0438


	//----- nvinfo : EIATTR_SW_WAR
	.align		4
.L_140:
        /*004c*/ 	.byte	0x04, 0x36
        /*004e*/ 	.short	(.L_142 - .L_141)
.L_141:
        /*0050*/ 	.word	0x00000008
.L_142:


//--------------------- .nv.info._ZN7cutlass13device_kernelIN5flash19enable_sm80_to_sm89INS1_16FlashAttnFwdSm80INS1_25CollectiveMainloopFwdSm80ILi4ELi1ELb0EN4cute5tupleIJNS5_1CILi128EEENS7_ILi48EEENS7_ILi96EEEEEELi96ENS_6half_tEfNS_4arch4Sm80ELb0ELb0ELb1ELb1ELb0ELb1ELb1ELb1EEENS1_21CollectiveEpilogueFwdINS6_IJS8_SA_S9_EEENS6_IJNS7_ILi1EEESI_SI_EEESC_SE_Li128ELb1ELb1ELb1ELb0EEENS1_36VarlenDynamicPersistentTileSchedulerILi128ELi48ELi128ELi128ELb1ELb1ELb0ELb0ELb1ELb1EEEEEEEEEvNT_6ParamsE --------------------------
	.section	.nv.info._ZN7cutlass13device_kernelIN5flash19enable_sm80_to_sm89INS1_16FlashAttnFwdSm80INS1_25CollectiveMainloopFwdSm80ILi4ELi1ELb0EN4cute5tupleIJNS5_1CILi128EEENS7_ILi48EEENS7_ILi96EEEEEELi96ENS_6half_tEfNS_4arch4Sm80ELb0ELb0ELb1ELb1ELb0ELb1ELb1ELb1EEENS1_21CollectiveEpilogueFwdINS6_IJS8_SA_S9_EEENS6_IJNS7_ILi1EEESI_SI_EEESC_SE_Li128ELb1ELb1ELb1ELb0EEENS1_36VarlenDynamicPersistentTileSchedulerILi128ELi48ELi128ELi128ELb1ELb1ELb0ELb0ELb1ELb1EEEEEEEEEvNT_6ParamsE,"",@"SHT_CUDA_INFO"
	.sectionflags	@""
	.align	4


	//----- nvinfo : EIATTR_CUDA_API_VERSION
	.align		4
        /*0000*/ 	.byte	0x04, 0x37
        /*0002*/ 	.short	(.L_144 - .L_143)
.L_143:
        /*0004*/ 	.word	0x00000082


	//----- nvinfo : EIATTR_KPARAM_INFO
	.align		4
.L_144:
        /*0008*/ 	.byte	0x04, 0x17
        /*000a*/ 	.short	(.L_146 - .L_145)
.L_145:
        /*000c*/ 	.word	0x00000000
        /*0010*/ 	.short	0x0000
        /*0012*/ 	.short	0x0000
        /*0014*/ 	.byte	0x00, 0xf0, 0xe1, 0x10


	//----- nvinfo : EIATTR_SPARSE_MMA_MASK
	.align		4
.L_146:
        /*0018*/ 	.byte	0x03, 0x50
        /*001a*/ 	.short	0x0000


	//----- nvinfo : EIATTR_MAXREG_COUNT
	.align		4
        /*001c*/ 	.byte	0x03, 0x1b
        /*001e*/ 	.short	0x00ff


	//----- nvinfo : EIATTR_MERCURY_ISA_VERSION
	.align		4
        /*0020*/ 	.byte	0x03, 0x5f
        /*0022*/ 	.short	0x0101


	//----- nvinfo : EIATTR_EXIT_INSTR_OFFSETS
	.align		4
        /*0024*/ 	.byte	0x04, 0x1c
        /*0026*/ 	.short	(.L_148 - .L_147)


	//   ....[0]....
.L_147:
        /*0028*/ 	.word	0x00000010


	//----- nvinfo : EIATTR_MAX_THREADS
	.align		4
.L_148:
        /*002c*/ 	.byte	0x04, 0x05
        /*002e*/ 	.short	(.L_150 - .L_149)
.L_149:
        /*0030*/ 	.word	0x00000080
        /*0034*/ 	.word	0x00000001
        /*0038*/ 	.word	0x00000001


	//----- nvinfo : EIATTR_CBANK_PARAM_SIZE
	.align		4
.L_150:
        /*003c*/ 	.byte	0x03, 0x19
        /*003e*/ 	.short	0x0438


	//----- nvinfo : EIATTR_PARAM_CBANK
	.align		4
        /*0040*/ 	.byte	0x04, 0x0a
        /*0042*/ 	.short	(.L_152 - .L_151)
	.align		4
.L_151:
        /*0044*/ 	.word	index@(.nv.constant0._ZN7cutlass13device_kernelIN5flash19enable_sm80_to_sm89INS1_16FlashAttnFwdSm80INS1_25CollectiveMainloopFwdSm80ILi4ELi1ELb0EN4cute5tupleIJNS5_1CILi128EEENS7_ILi48EEENS7_ILi96EEEEEELi96ENS_6half_tEfNS_4arch4Sm80ELb0ELb0ELb1ELb1ELb0ELb1ELb1ELb1EEENS1_21CollectiveEpilogueFwdINS6_IJS8_SA_S9_EEENS6_IJNS7_ILi1EEESI_SI_EEESC_SE_Li128ELb1ELb1ELb1ELb0EEENS1_36VarlenDynamicPersistentTileSchedulerILi128ELi48ELi128ELi128ELb1ELb1ELb0ELb0ELb1ELb1EEEEEEEEEvNT_6ParamsE)
        /*0048*/ 	.short	0x0210
        /*004a*/ 	.short	0x0438


	//----- nvinfo : EIATTR_SW_WAR
	.align		4
.L_152:
        /*004c*/ 	.byte	0x04, 0x36
        /*004e*/ 	.short	(.L_154 - .L_153)
.L_153:
        /*0050*/ 	.word	0x00000008
.L_154:


//--------------------- .nv.info._ZN7cutlass13device_kernelIN5flash19enable_sm80_to_sm89INS1_16FlashAttnFwdSm80INS1_25CollectiveMainloopFwdSm80ILi4ELi1ELb0EN4cute5tupleIJNS5_1CILi128EEENS7_ILi48EEENS7_ILi96EEEEEELi96ENS_6half_tEfNS_4arch4Sm80ELb0ELb1ELb1ELb0ELb0ELb0ELb1ELb1EEENS1_21CollectiveEpilogueFwdINS6_IJS8_SA_S9_EEENS6_IJNS7_ILi1EEESI_SI_EEESC_SE_Li128ELb0ELb1ELb1ELb0EEENS1_19SingleTileSchedulerILb0ELb1ELb1ELi128EEEEEEEEEvNT_6ParamsE --------------------------
	.section	.nv.info._ZN7cutlass13device_kernelIN5flash19enable_sm80_to_sm89INS1_16FlashAttnFwdSm80INS1_25CollectiveMainloopFwdSm80ILi4ELi1ELb0EN4cute5tupleIJNS5_1CILi128EEENS7_ILi48EEENS7_ILi96EEEEEELi96ENS_6half_tEfNS_4arch4Sm80ELb0ELb1ELb1ELb0ELb0ELb0ELb1ELb1EEENS1_21CollectiveEpilogueFwdINS6_IJS8_SA_S9_EEENS6_IJNS7_ILi1EEESI_SI_EEESC_SE_Li128ELb0ELb1ELb1ELb0EEENS1_19SingleTileSchedulerILb0ELb1ELb1ELi128EEEEEEEEEvNT_6ParamsE,"",@"SHT_CUDA_INFO"
	.sectionflags	@""
	.align	4


	//----- nvinfo : EIATTR_CUDA_API_VERSION
	.align		4
        /*0000*/ 	.byte	0x04, 0x37
        /*0002*/ 	.short	(.L_156 - .L_155)
.L_155:
        /*0004*/ 	.word	0x00000082


	//----- nvinfo : EIATTR_KPARAM_INFO
	.align		4
.L_156:
        /*0008*/ 	.byte	0x04, 0x17
        /*000a*/ 	.short	(.L_158 - .L_157)
.L_157:
        /*000c*/ 	.word	0x00000000
        /*0010*/ 	.short	0x0000
        /*0012*/ 	.short	0x0000
        /*0014*/ 	.byte	0x00, 0xf0, 0x61, 0x10


	//----- nvinfo : EIATTR_SPARSE_MMA_MASK
	.align		4
.L_158:
        /*0018*/ 	.byte	0x03, 0x50
        /*001a*/ 	.short	0x0000


	//----- nvinfo : EIATTR_MAXREG_COUNT
	.align		4
        /*001c*/ 	.byte	0x03, 0x1b
        /*001e*/ 	.short	0x00ff


	//----- nvinfo : EIATTR_MERCURY_ISA_VERSION
	.align		4
        /*0020*/ 	.byte	0x03, 0x5f
        /*0022*/ 	.short	0x0101


	//----- nvinfo : EIATTR_EXIT_INSTR_OFFSETS
	.align		4
        /*0024*/ 	.byte	0x04, 0x1c
        /*0026*/ 	.short	(.L_160 - .L_159)


	//   ....[0]....
.L_159:
        /*0028*/ 	.word	0x00000010


	//----- nvinfo : EIATTR_MAX_THREADS
	.align		4
.L_160:
        /*002c*/ 	.byte	0x04, 0x05
        /*002e*/ 	.short	(.L_162 - .L_161)
.L_161:
        /*0030*/ 	.word	0x00000080
        /*0034*/ 	.word	0x00000001
        /*0038*/ 	.word	0x00000001


	//----- nvinfo : EIATTR_CBANK_PARAM_SIZE
	.align		4
.L_162:
        /*003c*/ 	.byte	0x03, 0x19
        /*003e*/ 	.short	0x0418


	//----- nvinfo : EIATTR_PARAM_CBANK
	.align		4
        /*0040*/ 	.byte	0x04, 0x0a
        /*0042*/ 	.short	(.L_164 - .L_163)
	.align		4
.L_163:
        /*0044*/ 	.word	index@(.nv.constant0._ZN7cutlass13device_kernelIN5flash19enable_sm80_to_sm89INS1_16FlashAttnFwdSm80INS1_25CollectiveMainloopFwdSm80ILi4ELi1ELb0EN4cute5tupleIJNS5_1CILi128EEENS7_ILi48EEENS7_ILi96EEEEEELi96ENS_6half_tEfNS_4arch4Sm80ELb0ELb1ELb1ELb0ELb0ELb0ELb1ELb1EEENS1_21CollectiveEpilogueFwdINS6_IJS8_SA_S9_EEENS6_IJNS7_ILi1EEESI_SI_EEESC_SE_Li128ELb0ELb1ELb1ELb0EEENS1_19SingleTileSchedulerILb0ELb1ELb1ELi128EEEEEEEEEvNT_6ParamsE)
        /*0048*/ 	.short	0x0210
        /*004a*/ 	.short	0x0418


	//----- nvinfo : EIATTR_SW_WAR
	.align		4
.L_164:
        /*004c*/ 	.byte	0x04, 0x36
        /*004e*/ 	.short	(.L_166 - .L_165)
.L_165:
        /*0050*/ 	.word	0x00000008
.L_166:


//--------------------- .nv.info._ZN7cutlass13device_kernelIN5flash19enable_sm80_to_sm89INS1_16FlashAttnFwdSm80INS1_25CollectiveMainloopFwdSm80ILi4ELi1ELb0EN4cute5tupleIJNS5_1CILi128EEENS7_ILi48EEENS7_ILi96EEEEEELi96ENS_6half_tEfNS_4arch4Sm80ELb0ELb1ELb1ELb1ELb0ELb0ELb1ELb1EEENS1_21CollectiveEpilogueFwdINS6_IJS8_SA_S9_EEENS6_IJNS7_ILi1EEESI_SI_EEESC_SE_Li128ELb1ELb1ELb1ELb0EEENS1_36VarlenDynamicPersistentTileSchedulerILi128ELi48ELi128ELi128ELb1ELb1ELb0ELb1ELb0ELb1EEEEEEEEEvNT_6ParamsE --------------------------
	.section	.nv.info._ZN7cutlass13device_kernelIN5flash19enable_sm80_to_sm89INS1_16FlashAttnFwdSm80INS1_25CollectiveMainloopFwdSm80ILi4ELi1ELb0EN4cute5tupleIJNS5_1CILi128EEENS7_ILi48EEENS7_ILi96EEEEEELi96ENS_6half_tEfNS_4arch4Sm80ELb0ELb1ELb1ELb1ELb0ELb0ELb1ELb1EEENS1_21CollectiveEpilogueFwdINS6_IJS8_SA_S9_EEENS6_IJNS7_ILi1EEESI_SI_EEESC_SE_Li128ELb1ELb1ELb1ELb0EEENS1_36VarlenDynamicPersistentTileSchedulerILi128ELi48ELi128ELi128ELb1ELb1ELb0ELb1ELb0ELb1EEEEEEEEEvNT_6ParamsE,"",@"SHT_CUDA_INFO"
	.sectionflags	@""
	.align	4


	//----- nvinfo : EIATTR_CUDA_API_VERSION
	.align		4
        /*0000*/ 	.byte	0x04, 0x37
        /*0002*/ 	.short	(.L_168 - .L_167)
.L_167:
        /*0004*/ 	.word	0x00000082


	//----- nvinfo : EIATTR_KPARAM_INFO
	.align		4
.L_168:
        /*0008*/ 	.byte	0x04, 0x17
        /*000a*/ 	.short	(.L_170 - .L_169)
.L_169:
        /*000c*/ 	.word	0x00000000
        /*0010*/ 	.short	0x0000
        /*0012*/ 	.short	0x0000
        /*0014*/ 	.byte	0x00, 0xf0, 0xe1, 0x10


	//----- nvinfo : EIATTR_SPARSE_MMA_MASK
	.align		4
.L_170:
        /*0018*/ 	.byte	0x03, 0x50
        /*001a*/ 	.short	0x0000


	//----- nvinfo : EIATTR_MAXREG_COUNT
	.align		4
        /*001c*/ 	.byte	0x03, 0x1b
        /*001e*/ 	.short	0x00ff


	//----- nvinfo : EIATTR_MERCURY_ISA_VERSION
	.align		4
        /*0020*/ 	.byte	0x03, 0x5f
        /*0022*/ 	.short	0x0101


	//----- nvinfo : EIATTR_EXIT_INSTR_OFFSETS
	.align		4
        /*0024*/ 	.byte	0x04, 0x1c
        /*0026*/ 	.short	(.L_172 - .L_171)


	//   ....[0]....
.L_171:
        /*0028*/ 	.word	0x00000010


	//----- nvinfo : EIATTR_MAX_THREADS
	.align		4
.L_172:
        /*002c*/ 	.byte	0x04, 0x05
        /*002e*/ 	.short	(.L_174 - .L_173)
.L_173:
        /*0030*/ 	.word	0x00000080
        /*0034*/ 	.word	0x00000001
        /*0038*/ 	.word	0x00000001


	//----- nvinfo : EIATTR_CBANK_PARAM_SIZE
	.align		4
.L_174:
        /*003c*/ 	.byte	0x03, 0x19
        /*003e*/ 	.short	0x0438


	//----- nvinfo : EIATTR_PARAM_CBANK
	.align		4
        /*0040*/ 	.byte	0x04, 0x0a
        /*0042*/ 	.short	(.L_176 - .L_175)
	.align		4
.L_175:
        /*0044*/ 	.word	index@(.nv.constant0._ZN7cutlass13device_kernelIN5flash19enable_sm80_to_sm89INS1_16FlashAttnFwdSm80INS1_25CollectiveMainloopFwdSm80ILi4ELi1ELb0EN4cute5tupleIJNS5_1CILi128EEENS7_ILi48EEENS7_ILi96EEEEEELi96ENS_6half_tEfNS_4arch4Sm80ELb0ELb1ELb1ELb1ELb0ELb0ELb1ELb1EEENS1_21CollectiveEpilogueFwdINS6_IJS8_SA_S9_EEENS6_IJNS7_ILi1EEESI_SI_EEESC_SE_Li128ELb1ELb1ELb1ELb0EEENS1_36VarlenDynamicPersistentTileSchedulerILi128ELi48ELi128ELi128ELb1ELb1ELb0ELb1ELb0ELb1EEEEEEEEEvNT_6ParamsE)
        /*0048*/ 	.short	0x0210
        /*004a*/ 	.short	0x0438


	//----- nvinfo : EIATTR_SW_WAR
	.align		4
.L_176:
        /*004c*/ 	.byte	0x04, 0x36
        /*004e*/ 	.short	(.L_178 - .L_177)
.L_177:
        /*0050*/ 	.word	0x00000008
.L_178:


//--------------------- .nv.info._ZN7cutlass13device_kernelIN5flash19enable_sm80_to_sm89INS1_16FlashAttnFwdSm80INS1_25CollectiveMainloopFwdSm80ILi4ELi1ELb0EN4cute5tupleIJNS5_1CILi128EEENS7_ILi48EEENS7_ILi96EEEEEELi96ENS_6half_tEfNS_4arch4Sm80ELb0ELb1ELb1ELb1ELb0ELb1ELb1ELb1EEENS1_21CollectiveEpilogueFwdINS6_IJS8_SA_S9_EEENS6_IJNS7_ILi1EEESI_SI_EEESC_SE_Li128ELb1ELb1ELb1ELb0EEENS1_36VarlenDynamicPersistentTileSchedulerILi128ELi48ELi128ELi128ELb1ELb1ELb0ELb1ELb0ELb1EEEEEEEEEvNT_6ParamsE --------------------------
	.section	.nv.info._ZN7cutlass13device_kernelIN5flash19enable_sm80_to_sm89INS1_16FlashAttnFwdSm80INS1_25CollectiveMainloopFwdSm80ILi4ELi1ELb0EN4cute5tupleIJNS5_1CILi128EEENS7_ILi48EEENS7_ILi96EEEEEELi96ENS_6half_tEfNS_4arch4Sm80ELb0ELb1ELb1ELb1ELb0ELb1ELb1ELb1EEENS1_21CollectiveEpilogueFwdINS6_IJS8_SA_S9_EEENS6_IJNS7_ILi1EEESI_SI_EEESC_SE_Li128ELb1ELb1ELb1ELb0EEENS1_36VarlenDynamicPersistentTileSchedulerILi128ELi48ELi128ELi128ELb1ELb1ELb0ELb1ELb0ELb1EEEEEEEEEvNT_6ParamsE,"",@"SHT_CUDA_INFO"
	.sectionflags	@""
	.align	4


	//----- nvinfo : EIATTR_CUDA_API_VERSION
	.align		4
        /*0000*/ 	.byte	0x04, 0x37
        /*0002*/ 	.short	(.L_180 - .L_179)
.L_179:
        /*0004*/ 	.word	0x00000082


	//----- nvinfo : EIATTR_KPARAM_INFO
	.align		4
.L_180:
        /*0008*/ 	.byte	0x04, 0x17
        /*000a*/ 	.short	(.L_182 - .L_181)
.L_181:
        /*000c*/ 	.word	0x00000000
        /*0010*/ 	.short	0x0000
        /*0012*/ 	.short	0x0000
        /*0014*/ 	.byte	0x00, 0xf0, 0xe1, 0x10


	//----- nvinfo : EIATTR_SPARSE_MMA_MASK
	.align		4
.L_182:
        /*0018*/ 	.byte	0x03, 0x50
        /*001a*/ 	.short	0x0000


	//----- nvinfo : EIATTR_MAXREG_COUNT
	.align		4
        /*001c*/ 	.byte	0x03, 0x1b
        /*001e*/ 	.short	0x00ff


	//----- nvinfo : EIATTR_MERCURY_ISA_VERSION
	.align		4
        /*0020*/ 	.byte	0x03, 0x5f
        /*0022*/ 	.short	0x0101


	//----- nvinfo : EIATTR_EXIT_INSTR_OFFSETS
	.align		4
        /*0024*/ 	.byte	0x04, 0x1c
        /*0026*/ 	.short	(.L_184 - .L_183)


	//   ....[0]....
.L_183:
        /*0028*/ 	.word	0x00000010


	//----- nvinfo : EIATTR_MAX_THREADS
	.align		4
.L_184:
        /*002c*/ 	.byte	0x04, 0x05
        /*002e*/ 	.short	(.L_186 - .L_185)
.L_185:
        /*0030*/ 	.word	0x00000080
        /*0034*/ 	.word	0x00000001
        /*0038*/ 	.word	0x00000001


	//----- nvinfo : EIATTR_CBANK_PARAM_SIZE
	.align		4
.L_186:
        /*003c*/ 	.byte	0x03, 0x19
        /*003e*/ 	.short	0x0438


	//----- nvinfo : EIATTR_PARAM_CBANK
	.align		4
        /*0040*/ 	.byte	0x04, 0x0a
        /*0042*/ 	.short	(.L_188 - .L_187)
	.align		4
.L_187:
        /*0044*/ 	.word	index@(.nv.constant0._ZN7cutlass13device_kernelIN5flash19enable_sm80_to_sm89INS1_16FlashAttnFwdSm80INS1_25CollectiveMainloopFwdSm80ILi4ELi1ELb0EN4cute5tupleIJNS5_1CILi128EEENS7_ILi48EEENS7_ILi96EEEEEELi96ENS_6half_tEfNS_4arch4Sm80ELb0ELb1ELb1ELb1ELb0ELb1ELb1ELb1EEENS1_21CollectiveEpilogueFwdINS6_IJS8_SA_S9_EEENS6_IJNS7_ILi1EEESI_SI_EEESC_SE_Li128ELb1ELb1ELb1ELb0EEENS1_36VarlenDynamicPersistentTileSchedulerILi128ELi48ELi128ELi128ELb1ELb1ELb0ELb1ELb0ELb1EEEEEEEEEvNT_6ParamsE)
        /*0048*/ 	.short	0x0210
        /*004a*/ 	.short	0x0438


	//----- nvinfo : EIATTR_SW_WAR
	.align		4
.L_188:
        /*004c*/ 	.byte	0x04, 0x36
        /*004e*/ 	.short	(.L_190 - .L_189)
.L_189:
        /*0050*/ 	.word	0x00000008
.L_190:


//--------------------- .nv.info._ZN7cutlass13device_kernelIN5flash19enable_sm80_to_sm89INS1_16FlashAttnFwdSm80INS1_25CollectiveMainloopFwdSm80ILi4ELi1ELb0EN4cute5tupleIJNS5_1CILi128EEENS7_ILi64EEENS7_ILi96EEEEEELi96ENS_6half_tEfNS_4arch4Sm80ELb1ELb0ELb1ELb0ELb0ELb0ELb1ELb1EEENS1_21CollectiveEpilogueFwdINS6_IJS8_SA_S9_EEENS6_IJNS7_ILi1EEESI_SI_EEESC_SE_Li128ELb0ELb1ELb1ELb0EEENS1_30DynamicPersistentTileSchedulerILi128ELi128ELb1ELb1ELb0EEEEEEEEEvNT_6ParamsE --------------------------
	.section	.nv.info._ZN7cutlass13device_kernelIN5flash19enable_sm80_to_sm89INS1_16FlashAttnFwdSm80INS1_25CollectiveMainloopFwdSm80ILi4ELi1ELb0EN4cute5tupleIJNS5_1CILi128EEENS7_ILi64EEENS7_ILi96EEEEEELi96ENS_6half_tEfNS_4arch4Sm80ELb1ELb0ELb1ELb0ELb0ELb0ELb1ELb1EEENS1_21CollectiveEpilogueFwdINS6_IJS8_SA_S9_EEENS6_IJNS7_ILi1EEESI_SI_EEESC_SE_Li128ELb0ELb1ELb1ELb0EEENS1_30DynamicPersistentTileSchedulerILi128ELi128ELb1ELb1ELb0EEEEEEEEEvNT_6ParamsE,"",@"SHT_CUDA_INFO"
	.sectionflags	@""
	.align	4


	//----- nvinfo : EIATTR_CUDA_API_VERSION
	.align		4
        /*0000*/ 	.byte	0x04, 0x37
        /*0002*/ 	.short	(.L_192 - .L_191)
.L_191:
        /*0004*/ 	.word	0x00000082


	//----- nvinfo : EIATTR_KPARAM_INFO
	.align		4
.L_192:
        /*0008*/ 	.byte	0x04, 0x17
        /*000a*/ 	.short	(.L_194 - .L_193)
.L_193:
        /*000c*/ 	.word	0x00000000
        /*0010*/ 	.short	0x0000
        /*0012*/ 	.short	0x0000
        /*0014*/ 	.byte	0x00, 0xf0, 0xa1, 0x10


	//----- nvinfo : EIATTR_SPARSE_MMA_MASK
	.align		4
.L_194:
        /*0018*/ 	.byte	0x03, 0x50
        /*001a*/ 	.short	0x0000


	//----- nvinfo : EIATTR_MAXREG_COUNT
	.align		4
        /*001c*/ 	.byte	0x03, 0x1b
        /*001e*/ 	.short	0x00ff


	//----- nvinfo : EIATTR_MERCURY_ISA_VERSION
	.align		4
        /*0020*/ 	.byte	0x03, 0x5f
        /*0022*/ 	.short	0x0101


	//----- nvinfo : EIATTR_EXIT_INSTR_OFFSETS
	.align		4
        /*0024*/ 	.byte	0x04, 0x1c
        /*0026*/ 	.short	(.L_196 - .L_195)


	//   ....[0]....
.L_195:
        /*0028*/ 	.word	0x00000010


	//----- nvinfo : EIATTR_MAX_THREADS
	.align		4
.L_196:
        /*002c*/ 	.byte	0x04, 0x05
        /*002e*/ 	.short	(.L_198 - .L_197)
.L_197:
        /*0030*/ 	.word	0x00000080
        /*0034*/ 	.word	0x00000001
        /*0038*/ 	.word	0x00000001


	//----- nvinfo : EIATTR_CBANK_PARAM_SIZE
	.align		4
.L_198:
        /*003c*/ 	.byte	0x03, 0x19
        /*003e*/ 	.short	0x0428


	//----- nvinfo : EIATTR_PARAM_CBANK
	.align		4
        /*0040*/ 	.byte	0x04, 0x0a
        /*0042*/ 	.short	(.L_200 - .L_199)
	.align		4
.L_199:
        /*0044*/ 	.word	index@(.nv.constant0._ZN7cutlass13device_kernelIN5flash19enable_sm80_to_sm89INS1_16FlashAttnFwdSm80INS1_25CollectiveMainloopFwdSm80ILi4ELi1ELb0EN4cute5tupleIJNS5_1CILi128EEENS7_ILi64EEENS7_ILi96EEEEEELi96ENS_6half_tEfNS_4arch4Sm80ELb1ELb0ELb1ELb0ELb0ELb0ELb1ELb1EEENS1_21CollectiveEpilogueFwdINS6_IJS8_SA_S9_EEENS6_IJNS7_ILi1EEESI_SI_EEESC_SE_Li128ELb0ELb1ELb1ELb0EEENS1_30DynamicPersistentTileSchedulerILi128ELi128ELb1ELb1ELb0EEEEEEEEEvNT_6ParamsE)
        /*0048*/ 	.short	0x0210
        /*004a*/ 	.short	0x0428


	//----- nvinfo : EIATTR_SW_WAR
	.align		4
.L_200:
        /*004c*/ 	.byte	0x04, 0x36
        /*004e*/ 	.short	(.L_202 - .L_201)
.L_201:
        /*0050*/ 	.word	0x00000008
.L_202:


//--------------------- .nv.info._ZN7cutlass13device_kernelIN5flash19enable_sm80_to_sm89INS1_16FlashAttnFwdSm80INS1_25CollectiveMainloopFwdSm80ILi4ELi1ELb0EN4cute5tupleIJNS5_1CILi128EEENS7_ILi48EEENS7_ILi96EEEEEELi96ENS_6half_tEfNS_4arch4Sm80ELb1ELb0ELb1ELb1ELb0ELb0ELb1ELb1EEENS1_21CollectiveEpilogueFwdINS6_IJS8_SA_S9_EEENS6_IJNS7_ILi1EEESI_SI_EEESC_SE_Li128ELb1ELb1ELb1ELb0EEENS1_36VarlenDynamicPersistentTileSchedulerILi128ELi48ELi128ELi128ELb1ELb1ELb0ELb1ELb1ELb1EEEEEEEEEvNT_6ParamsE --------------------------
	.section	.nv.info._ZN7cutlass13device_kernelIN5flash19enable_sm80_to_sm89INS1_16FlashAttnFwdSm80INS1_25CollectiveMainloopFwdSm80ILi4ELi1ELb0EN4cute5tupleIJNS5_1CILi128EEENS7_ILi48EEENS7_ILi96EEEEEELi96ENS_6half_tEfNS_4arch4Sm80ELb1ELb0ELb1ELb1ELb0ELb0ELb1ELb1EEENS1_21CollectiveEpilogueFwdINS6_IJS8_SA_S9_EEENS6_IJNS7_ILi1EEESI_SI_EEESC_SE_Li128ELb1ELb1ELb1ELb0EEENS1_36VarlenDynamicPersistentTileSchedulerILi128ELi48ELi128ELi128ELb1ELb1ELb0ELb1ELb1ELb1EEEEEEEEEvNT_6ParamsE,"",@"SHT_CUDA_INFO"
	.sectionflags	@""
	.align	4


	//----- nvinfo : EIATTR_CUDA_API_VERSION
	.align		4
        /*0000*/ 	.byte	0x04, 0x37
        /*0002*/ 	.short	(.L_204 - .L_203)
.L_203:
        /*0004*/ 	.word	0x00000082


	//----- nvinfo : EIATTR_KPARAM_INFO
	.align		4
.L_204:
        /*0008*/ 	.byte	0x04, 0x17
        /*000a*/ 	.short	(.L_206 - .L_205)
.L_205:
        /*000c*/ 	.word	0x00000000
        /*0010*/ 	.short	0x0000
        /*0012*/ 	.short	0x0000
        /*0014*/ 	.byte	0x00, 0xf0, 0xe1, 0x10


	//----- nvinfo : EIATTR_SPARSE_MMA_MASK
	.align		4
.L_206:
        /*0018*/ 	.byte	0x03, 0x50
        /*001a*/ 	.short	0x0000


	//----- nvinfo : EIATTR_MAXREG_COUNT
	.align		4
        /*001c*/ 	.byte	0x03, 0x1b
        /*001e*/ 	.short	0x00ff


	//----- nvinfo : EIATTR_MERCURY_ISA_VERSION
	.align		4
        /*0020*/ 	.byte	0x03, 0x5f
        /*0022*/ 	.short	0x0101


	//----- nvinfo : EIATTR_EXIT_INSTR_OFFSETS
	.align		4
        /*0024*/ 	.byte	0x04, 0x1c
        /*0026*/ 	.short	(.L_208 - .L_207)


	//   ....[0]....
.L_207:
        /*0028*/ 	.word	0x00000010


	//----- nvinfo : EIATTR_MAX_THREADS
	.align		4
.L_208:
        /*002c*/ 	.byte	0x04, 0x05
        /*002e*/ 	.short	(.L_210 - .L_209)
.L_209:
        /*0030*/ 	.word	0x00000080
        /*0034*/ 	.word	0x00000001
        /*0038*/ 	.word	0x00000001


	//----- nvinfo : EIATTR_CBANK_PARAM_SIZE
	.align		4
.L_210:
        /*003c*/ 	.byte	0x03, 0x19
        /*003e*/ 	.short	0x0438


	//----- nvinfo : EIATTR_PARAM_CBANK
	.align		4
        /*0040*/ 	.byte	0x04, 0x0a
        /*0042*/ 	.short	(.L_212 - .L_211)
	.align		4
.L_211:
        /*0044*/ 	.word	index@(.nv.constant0._ZN7cutlass13device_kernelIN5flash19enable_sm80_to_sm89INS1_16FlashAttnFwdSm80INS1_25CollectiveMainloopFwdSm80ILi4ELi1ELb0EN4cute5tupleIJNS5_1CILi128EEENS7_ILi48EEENS7_ILi96EEEEEELi96ENS_6half_tEfNS_4arch4Sm80ELb1ELb0ELb1ELb1ELb0ELb0ELb1ELb1EEENS1_21CollectiveEpilogueFwdINS6_IJS8_SA_S9_EEENS6_IJNS7_ILi1EEESI_SI_EEESC_SE_Li128ELb1ELb1ELb1ELb0EEENS1_36VarlenDynamicPersistentTileSchedulerILi128ELi48ELi128ELi128ELb1ELb1ELb0ELb1ELb1ELb1EEEEEEEEEvNT_6ParamsE)
        /*0048*/ 	.short	0x0210
        /*004a*/ 	.short	0x0438


	//----- nvinfo : EIATTR_SW_WAR
	.align		4
.L_212:
        /*004c*/ 	.byte	0x04, 0x36
        /*004e*/ 	.short	(.L_214 - .L_213)
.L_213:
        /*0050*/ 	.word	0x00000008
.L_214:


//--------------------- .nv.info._ZN7cutlass13device_kernelIN5flash19enable_sm80_to_sm89INS1_16FlashAttnFwdSm80INS1_25CollectiveMainloopFwdSm80ILi4ELi1ELb0EN4cute5tupleIJNS5_1CILi128EEENS7_ILi48EEENS7_ILi96EEEEEELi96ENS_6half_tEfNS_4arch4Sm80ELb1ELb0ELb1ELb1ELb0ELb1ELb1ELb1EEENS1_21CollectiveEpilogueFwdINS6_IJS8_SA_S9_EEENS6_IJNS7_ILi1EEESI_SI_EEESC_SE_Li128ELb1ELb1ELb1ELb0EEENS1_36VarlenDynamicPersistentTileSchedulerILi128ELi48ELi128ELi128ELb1ELb1ELb0ELb1ELb1ELb1EEEEEEEEEvNT_6ParamsE --------------------------
	.section	.nv.info._ZN7cutlass13device_kernelIN5flash19enable_sm80_to_sm89INS1_16FlashAttnFwdSm80INS1_25CollectiveMainloopFwdSm80ILi4ELi1ELb0EN4cute5tupleIJNS5_1CILi128EEENS7_ILi48EEENS7_ILi96EEEEEELi96ENS_6half_tEfNS_4arch4Sm80ELb1ELb0ELb1ELb1ELb0ELb1ELb1ELb1EEENS1_21CollectiveEpilogueFwdINS6_IJS8_SA_S9_EEENS6_IJNS7_ILi1EEESI_SI_EEESC_SE_Li128ELb1ELb1ELb1ELb0EEENS1_36VarlenDynamicPersistentTileSchedulerILi128ELi48ELi128ELi128ELb1ELb1ELb0ELb1ELb1ELb1EEEEEEEEEvNT_6ParamsE,"",@"SHT_CUDA_INFO"
	.sectionflags	@""
	.align	4


	//----- nvinfo : EIATTR_CUDA_API_VERSION
	.align		4
        /*0000*/ 	.byte	0x04, 0x37
        /*0002*/ 	.short	(.L_216 - .L_215)
.L_215:
        /*0004*/ 	.word	0x00000082


	//----- nvinfo : EIATTR_KPARAM_INFO
	.align		4
.L_216:
        /*0008*/ 	.byte	0x04, 0x17
        /*000a*/ 	.short	(.L_218 - .L_217)
.L_217:
        /*000c*/ 	.word	0x00000000
        /*0010*/ 	.short	0x0000
        /*0012*/ 	.short	0x0000
        /*0014*/ 	.byte	0x00, 0xf0, 0xe1, 0x10


	//----- nvinfo : EIATTR_SPARSE_MMA_MASK
	.align		4
.L_218:
        /*0018*/ 	.byte	0x03, 0x50
        /*001a*/ 	.short	0x0000


	//----- nvinfo : EIATTR_MAXREG_COUNT
	.align		4
        /*001c*/ 	.byte	0x03, 0x1b
        /*001e*/ 	.short	0x00ff


	//----- nvinfo : EIATTR_MERCURY_ISA_VERSION
	.align		4
        /*0020*/ 	.byte	0x03, 0x5f
        /*0022*/ 	.short	0x0101


	//----- nvinfo : EIATTR_EXIT_INSTR_OFFSETS
	.align		4
        /*0024*/ 	.byte	0x04, 0x1c
        /*0026*/ 	.short	(.L_220 - .L_219)


	//   ....[0]....
.L_219:
        /*0028*/ 	.word	0x00000010


	//----- nvinfo : EIATTR_MAX_THREADS
	.align		4
.L_220:
        /*002c*/ 	.byte	0x04, 0x05
        /*002e*/ 	.short	(.L_222 - .L_221)
.L_221:
        /*0030*/ 	.word	0x00000080
        /*0034*/ 	.word	0x00000001
        /*0038*/ 	.word	0x00000001


	//----- nvinfo : EIATTR_CBANK_PARAM_SIZE
	.align		4
.L_222:
        /*003c*/ 	.byte	0x03, 0x19
        /*003e*/ 	.short	0x0438


	//----- nvinfo : EIATTR_PARAM_CBANK
	.align		4
        /*0040*/ 	.byte	0x04, 0x0a
        /*0042*/ 	.short	(.L_224 - .L_223)
	.align		4
.L_223:
        /*0044*/ 	.word	index@(.nv.constant0._ZN7cutlass13device_kernelIN5flash19enable_sm80_to_sm89INS1_16FlashAttnFwdSm80INS1_25CollectiveMainloopFwdSm80ILi4ELi1ELb0EN4cute5tupleIJNS5_1CILi128EEENS7_ILi48EEENS7_ILi96EEEEEELi96ENS_6half_tEfNS_4arch4Sm80ELb1ELb0ELb1ELb1ELb0ELb1ELb1ELb1EEENS1_21CollectiveEpilogueFwdINS6_IJS8_SA_S9_EEENS6_IJNS7_ILi1EEESI_SI_EEESC_SE_Li128ELb1ELb1ELb1ELb0EEENS1_36VarlenDynamicPersistentTileSchedulerILi128ELi48ELi128ELi128ELb1ELb1ELb0ELb1ELb1ELb1EEEEEEEEEvNT_6ParamsE)
        /*0048*/ 	.short	0x0210
        /*004a*/ 	.short	0x0438


	//----- nvinfo : EIATTR_SW_WAR
	.align		4
.L_224:
        /*004c*/ 	.byte	0x04, 0x36
        /*004e*/ 	.short	(.L_226 - .L_225)
.L_225:
        /*0050*/ 	.word	0x00000008
.L_226:


//--------------------- .nv.info._ZN7cutlass13device_kernelIN5flash19enable_sm80_to_sm89INS1_16FlashAttnFwdSm80INS1_25CollectiveMainloopFwdSm80ILi4ELi1ELb0EN4cute5tupleIJNS5_1CILi128EEENS7_ILi64EEENS7_ILi96EEEEEELi96ENS_6half_tEfNS_4arch4Sm80ELb0ELb0ELb0ELb0ELb0ELb0ELb1ELb1EEENS1_21CollectiveEpilogueFwdINS6_IJS8_SA_S9_EEENS6_IJNS7_ILi1EEESI_SI_EEESC_SE_Li128ELb0ELb1ELb1ELb0EEENS1_19SingleTileSchedulerILb0ELb1ELb1ELi128EEEEEEEEEvNT_6ParamsE --------------------------
	.section	.nv.info._ZN7cutlass13device_kernelIN5flash19enable_sm80_to_sm89INS1_16FlashAttnFwdSm80INS1_25CollectiveMainloopFwdSm80ILi4ELi1ELb0EN4cute5tupleIJNS5_1CILi128EEENS7_ILi64EEENS7_ILi96EEEEEELi96ENS_6half_tEfNS_4arch4Sm80ELb0ELb0ELb0ELb0ELb0ELb0ELb1ELb1EEENS1_21CollectiveEpilogueFwdINS6_IJS8_SA_S9_EEENS6_IJNS7_ILi1EEESI_SI_EEESC_SE_Li128ELb0ELb1ELb1ELb0EEENS1_19SingleTileSchedulerILb0ELb1ELb1ELi128EEEEEEEEEvNT_6ParamsE,"",@"SHT_CUDA_INFO"
	.sectionflags	@""
	.align	4


	//----- nvinfo : EIATTR_CUDA_API_VERSION
	.align		4
        /*0000*/ 	.byte	0x04, 0x37
        /*0002*/ 	.short	(.L_228 - .L_227)
.L_227:
        /*0004*/ 	.word	0x00000082


	//----- nvinfo : EIATTR_KPARAM_INFO
	.align		4
.L_228:
        /*0008*/ 	.byte	0x04, 0x17
        /*000a*/ 	.short	(.L_230 - .L_229)
.L_229:
        /*000c*/ 	.word	0x00000000
        /*0010*/ 	.short	0x0000
        /*0012*/ 	.short	0x0000
        /*0014*/ 	.byte	0x00, 0xf0, 0x61, 0x10


	//----- nvinfo : EIATTR_SPARSE_MMA_MASK
	.align		4
.L_230:
        /*0018*/ 	.byte	0x03, 0x50
        /*001a*/ 	.short	0x0000


	//----- nvinfo : EIATTR_MAXREG_COUNT
	.align		4
        /*001c*/ 	.byte	0x03, 0x1b
        /*001e*/ 	.short	0x00ff


	//----- nvinfo : EIATTR_MERCURY_ISA_VERSION
	.align		4
        /*0020*/ 	.byte	0x03, 0x5f
        /*0022*/ 	.short	0x0101


	//----- nvinfo : EIATTR_EXIT_INSTR_OFFSETS
	.align		4
        /*0024*/ 	.byte	0x04, 0x1c
        /*0026*/ 	.short	(.L_232 - .L_231)


	//   ....[0]....
.L_231:
        /*0028*/ 	.word	0x00000010


	//----- nvinfo : EIATTR_MAX_THREADS
	.align		4
.L_232:
        /*002c*/ 	.byte	0x04, 0x05
        /*002e*/ 	.short	(.L_234 - .L_233)
.L_233:
        /*0030*/ 	.word	0x00000080
        /*0034*/ 	.word	0x00000001
        /*0038*/ 	.word	0x00000001


	//----- nvinfo : EIATTR_CBANK_PARAM_SIZE
	.align		4
.L_234:
        /*003c*/ 	.byte	0x03, 0x19
        /*003e*/ 	.short	0x0418


	//----- nvinfo : EIATTR_PARAM_CBANK
	.align		4
        /*0040*/ 	.byte	0x04, 0x0a
        /*0042*/ 	.short	(.L_236 - .L_235)
	.align		4
.L_235:
        /*0044*/ 	.word	index@(.nv.constant0._ZN7cutlass13device_kernelIN5flash19enable_sm80_to_sm89INS1_16FlashAttnFwdSm80INS1_25CollectiveMainloopFwdSm80ILi4ELi1ELb0EN4cute5tupleIJNS5_1CILi128EEENS7_ILi64EEENS7_ILi96EEEEEELi96ENS_6half_tEfNS_4arch4Sm80ELb0ELb0ELb0ELb0ELb0ELb0ELb1ELb1EEENS1_21CollectiveEpilogueFwdINS6_IJS8_SA_S9_EEENS6_IJNS7_ILi1EEESI_SI_EEESC_SE_Li128ELb0ELb1ELb1ELb0EEENS1_19SingleTileSchedulerILb0ELb1ELb1ELi128EEEEEEEEEvNT_6ParamsE)
        /*0048*/ 	.short	0x0210
        /*004a*/ 	.short	0x0418


	//----- nvinfo : EIATTR_SW_WAR
	.align		4
.L_236:
        /*004c*/ 	.byte	0x04, 0x36
        /*004e*/ 	.short	(.L_238 - .L_237)
.L_237:
        /*0050*/ 	.word	0x00000008
.L_238:


//--------------------- .nv.info._ZN7cutlass13device_kernelIN5flash19enable_sm80_to_sm89INS1_16FlashAttnFwdSm80INS1_25CollectiveMainloopFwdSm80ILi4ELi1ELb0EN4cute5tupleIJNS5_1CILi128EEENS7_ILi48EEENS7_ILi96EEEEEELi96ENS_6half_tEfNS_4arch4Sm80ELb0ELb0ELb0ELb1ELb0ELb0ELb1ELb1EEENS1_21CollectiveEpilogueFwdINS6_IJS8_SA_S9_EEENS6_IJNS7_ILi1EEESI_SI_EEESC_SE_Li128ELb1ELb1ELb1ELb0EEENS1_36VarlenDynamicPersistentTileSchedulerILi128ELi48ELi128ELi128ELb1ELb1ELb0ELb0ELb1ELb1EEEEEEEEEvNT_6ParamsE --------------------------
	.section	.nv.info._ZN7cutlass13device_kernelIN5flash19enable_sm80_to_sm89INS1_16FlashAttnFwdSm80INS1_25CollectiveMainloopFwdSm80ILi4ELi1ELb0EN4cute5tupleIJNS5_1CILi128EEENS7_ILi48EEENS7_ILi96EEEEEELi96ENS_6half_tEfNS_4arch4Sm80ELb0ELb0ELb0ELb1ELb0ELb0ELb1ELb1EEENS1_21CollectiveEpilogueFwdINS6_IJS8_SA_S9_EEENS6_IJNS7_ILi1EEESI_SI_EEESC_SE_Li128ELb1ELb1ELb1ELb0EEENS1_36VarlenDynamicPersistentTileSchedulerILi128ELi48ELi128ELi128ELb1ELb1ELb0ELb0ELb1ELb1EEEEEEEEEvNT_6ParamsE,"",@"SHT_CUDA_INFO"
	.sectionflags	@""
	.align	4


	//----- nvinfo : EIATTR_CUDA_API_VERSION
	.align		4
        /*0000*/ 	.byte	0x04, 0x37
        /*0002*/ 	.short	(.L_240 - .L_239)
.L_239:
        /*0004*/ 	.word	0x00000082


	//----- nvinfo : EIATTR_KPARAM_INFO
	.align		4
.L_240:
        /*0008*/ 	.byte	0x04, 0x17
        /*000a*/ 	.short	(.L_242 - .L_241)
.L_241:
        /*000c*/ 	.word	0x00000000
        /*0010*/ 	.short	0x0000
        /*0012*/ 	.short	0x0000
        /*0014*/ 	.byte	0x00, 0xf0, 0xe1, 0x10


	//----- nvinfo : EIATTR_SPARSE_MMA_MASK
	.align		4
.L_242:
        /*0018*/ 	.byte	0x03, 0x50
        /*001a*/ 	.short	0x0000


	//----- nvinfo : EIATTR_MAXREG_COUNT
	.align		4
        /*001c*/ 	.byte	0x03, 0x1b
        /*001e*/ 	.short	0x00ff


	//----- nvinfo : EIATTR_MERCURY_ISA_VERSION
	.align		4
        /*0020*/ 	.byte	0x03, 0x5f
        /*0022*/ 	.short	0x0101


	//----- nvinfo : EIATTR_EXIT_INSTR_OFFSETS
	.align		4
        /*0024*/ 	.byte	0x04, 0x1c
        /*0026*/ 	.short	(.L_244 - .L_243)


	//   ....[0]....
.L_243:
        /*0028*/ 	.word	0x00000010


	//----- nvinfo : EIATTR_MAX_THREADS
	.align		4
.L_244:
        /*002c*/ 	.byte	0x04, 0x05
        /*002e*/ 	.short	(.L_246 - .L_245)
.L_245:
        /*0030*/ 	.word	0x00000080
        /*0034*/ 	.word	0x00000001
        /*0038*/ 	.word	0x00000001


	//----- nvinfo : EIATTR_CBANK_PARAM_SIZE
	.align		4
.L_246:
        /*003c*/ 	.byte	0x03, 0x19
        /*003e*/ 	.short	0x0438


	//----- nvinfo : EIATTR_PARAM_CBANK
	.align		4
        /*0040*/ 	.byte	0x04, 0x0a
        /*0042*/ 	.short	(.L_248 - .L_247)
	.align		4
.L_247:
        /*0044*/ 	.word	index@(.nv.constant0._ZN7cutlass13device_kernelIN5flash19enable_sm80_to_sm89INS1_16FlashAttnFwdSm80INS1_25CollectiveMainloopFwdSm80ILi4ELi1ELb0EN4cute5tupleIJNS5_1CILi128EEENS7_ILi48EEENS7_ILi96EEEEEELi96ENS_6half_tEfNS_4arch4Sm80ELb0ELb0ELb0ELb1ELb0ELb0ELb1ELb1EEENS1_21CollectiveEpilogueFwdINS6_IJS8_SA_S9_EEENS6_IJNS7_ILi1EEESI_SI_EEESC_SE_Li128ELb1ELb1ELb1ELb0EEENS1_36VarlenDynamicPersistentTileSchedulerILi128ELi48ELi128ELi128ELb1ELb1ELb0ELb0ELb1ELb1EEEEEEEEEvNT_6ParamsE)
        /*0048*/ 	.short	0x0210
        /*004a*/ 	.short	0x0438


	//----- nvinfo : EIATTR_SW_WAR
	.align		4
.L_248:
        /*004c*/ 	.byte	0x04, 0x36
        /*004e*/ 	.short	(.L_250 - .L_249)
.L_249:
        /*0050*/ 	.word	0x00000008
.L_250:


//--------------------- .nv.info._ZN7cutlass13device_kernelIN5flash19enable_sm80_to_sm89INS1_16FlashAttnFwdSm80INS1_25CollectiveMainloopFwdSm80ILi4ELi1ELb0EN4cute5tupleIJNS5_1CILi128EEENS7_ILi48EEENS7_ILi96EEEEEELi96ENS_6half_tEfNS_4arch4Sm80ELb0ELb0ELb0ELb1ELb0ELb1ELb1ELb1EEENS1_21CollectiveEpilogueFwdINS6_IJS8_SA_S9_EEENS6_IJNS7_ILi1EEESI_SI_EEESC_SE_Li128ELb1ELb1ELb1ELb0EEENS1_36VarlenDynamicPersistentTileSchedulerILi128ELi48ELi128ELi128ELb1ELb1ELb0ELb0ELb1ELb1EEEEEEEEEvNT_6ParamsE --------------------------
	.section	.nv.info._ZN7cutlass13device_kernelIN5flash19enable_sm80_to_sm89INS1_16FlashAttnFwdSm80INS1_25CollectiveMainloopFwdSm80ILi4ELi1ELb0EN4cute5tupleIJNS5_1CILi128EEENS7_ILi48EEENS7_ILi96EEEEEELi96ENS_6half_tEfNS_4arch4Sm80ELb0ELb0ELb0ELb1ELb0ELb1ELb1ELb1EEENS1_21CollectiveEpilogueFwdINS6_IJS8_SA_S9_EEENS6_IJNS7_ILi1EEESI_SI_EEESC_SE_Li128ELb1ELb1ELb1ELb0EEENS1_36VarlenDynamicPersistentTileSchedulerILi128ELi48ELi128ELi128ELb1ELb1ELb0ELb0ELb1ELb1EEEEEEEEEvNT_6ParamsE,"",@"SHT_CUDA_INFO"
	.sectionflags	@""
	.align	4


	//----- nvinfo : EIATTR_CUDA_API_VERSION
	.align		4
        /*0000*/ 	.byte	0x04, 0x37
        /*0002*/ 	.short	(.L_252 - .L_251)
.L_251:
        /*0004*/ 	.word	0x00000082


	//----- nvinfo : EIATTR_KPARAM_INFO
	.align		4
.L_252:
        /*0008*/ 	.byte	0x04, 0x17
        /*000a*/ 	.short	(.L_254 - .L_253)
.L_253:
        /*000c*/ 	.word	0x00000000
        /*0010*/ 	.short	0x0000
        /*0012*/ 	.short	0x0000
        /*0014*/ 	.byte	0x00, 0xf0, 0xe1, 0x10


	//----- nvinfo : EIATTR_SPARSE_MMA_MASK
	.align		4
.L_254:
        /*0018*/ 	.byte	0x03, 0x50
        /*001a*/ 	.short	0x0000


	//----- nvinfo : EIATTR_MAXREG_COUNT
	.align		4
        /*001c*/ 	.byte	0x03, 0x1b
        /*001e*/ 	.short	0x00ff


	//----- nvinfo : EIATTR_MERCURY_ISA_VERSION
	.align		4
        /*0020*/ 	.byte	0x03, 0x5f
        /*0022*/ 	.short	0x0101


	//----- nvinfo : EIATTR_EXIT_INSTR_OFFSETS
	.align		4
        /*0024*/ 	.byte	0x04, 0x1c
        /*0026*/ 	.short	(.L_256 - .L_255)


	//   ....[0]....
.L_255:
        /*0028*/ 	.word	0x00000010


	//----- nvinfo : EIATTR_MAX_THREADS
	.align		4
.L_256:
        /*002c*/ 	.byte	0x04, 0x05
        /*002e*/ 	.short	(.L_258 - .L_257)
.L_257:
        /*0030*/ 	.word	0x00000080
        /*0034*/ 	.word	0x00000001
        /*0038*/ 	.word	0x00000001


	//----- nvinfo : EIATTR_CBANK_PARAM_SIZE
	.align		4
.L_258:
        /*003c*/ 	.byte	0x03, 0x19
        /*003e*/ 	.short	0x0438


	//----- nvinfo : EIATTR_PARAM_CBANK
	.align		4
        /*0040*/ 	.byte	0x04, 0x0a
        /*0042*/ 	.short	(.L_260 - .L_259)
	.align		4
.L_259:
        /*0044*/ 	.word	index@(.nv.constant0._ZN7cutlass13device_kernelIN5flash19enable_sm80_to_sm89INS1_16FlashAttnFwdSm80INS1_25CollectiveMainloopFwdSm80ILi4ELi1ELb0EN4cute5tupleIJNS5_1CILi128EEENS7_ILi48EEENS7_ILi96EEEEEELi96ENS_6half_tEfNS_4arch4Sm80ELb0ELb0ELb0ELb1ELb0ELb1ELb1ELb1EEENS1_21CollectiveEpilogueFwdINS6_IJS8_SA_S9_EEENS6_IJNS7_ILi1EEESI_SI_EEESC_SE_Li128ELb1ELb1ELb1ELb0EEENS1_36VarlenDynamicPersistentTileSchedulerILi128ELi48ELi128ELi128ELb1ELb1ELb0ELb0ELb1ELb1EEEEEEEEEvNT_6ParamsE)
        /*0048*/ 	.short	0x0210
        /*004a*/ 	.short	0x0438


	//----- nvinfo : EIATTR_SW_WAR
	.align		4
.L_260:
        /*004c*/ 	.byte	0x04, 0x36
        /*004e*/ 	.short	(.L_262 - .L_261)
.L_261:
        /*0050*/ 	.word	0x00000008
.L_262:


//--------------------- .nv.info._ZN7cutlass13device_kernelIN5flash19enable_sm80_to_sm89INS1_16FlashAttnFwdSm80INS1_25CollectiveMainloopFwdSm80ILi4ELi1ELb0EN4cute5tupleIJNS5_1CILi128EEENS7_ILi48EEENS7_ILi96EEEEEELi96ENS_6half_tEfNS_4arch4Sm80ELb0ELb1ELb0ELb0ELb0ELb0ELb1ELb1EEENS1_21CollectiveEpilogueFwdINS6_IJS8_SA_S9_EEENS6_IJNS7_ILi1EEESI_SI_EEESC_SE_Li128ELb0ELb1ELb1ELb0EEENS1_19SingleTileSchedulerILb0ELb1ELb1ELi128EEEEEEEEEvNT_6ParamsE --------------------------
	.section	.nv.info._ZN7cutlass13device_kernelIN5flash19enable_sm80_to_sm89INS1_16FlashAttnFwdSm80INS1_25CollectiveMainloopFwdSm80ILi4ELi1ELb0EN4cute5tupleIJNS5_1CILi128EEENS7_ILi48EEENS7_ILi96EEEEEELi96ENS_6half_tEfNS_4arch4Sm80ELb0ELb1ELb0ELb0ELb0ELb0ELb1ELb1EEENS1_21CollectiveEpilogueFwdINS6_IJS8_SA_S9_EEENS6_IJNS7_ILi1EEESI_SI_EEESC_SE_Li128ELb0ELb1ELb1ELb0EEENS1_19SingleTileSchedulerILb0ELb1ELb1ELi128EEEEEEEEEvNT_6ParamsE,"",@"SHT_CUDA_INFO"
	.sectionflags	@""
	.align	4


	//----- nvinfo : EIATTR_CUDA_API_VERSION
	.align		4
        /*0000*/ 	.byte	0x04, 0x37
        /*0002*/ 	.short	(.L_264 - .L_263)
.L_263:
        /*0004*/ 	.word	0x00000082


	//----- nvinfo : EIATTR_KPARAM_INFO
	.align		4
.L_264:
        /*0008*/ 	.byte	0x04, 0x17
        /*000a*/ 	.short	(.L_266 - .L_265)
.L_265:
        /*000c*/ 	.word	0x00000000
        /*0010*/ 	.short	0x0000
        /*0012*/ 	.short	0x0000
        /*0014*/ 	.byte	0x00, 0xf0, 0x61, 0x10


	//----- nvinfo : EIATTR_SPARSE_MMA_MASK
	.align		4
.L_266:
        /*0018*/ 	.byte	0x03, 0x50
        /*001a*/ 	.short	0x0000


	//----- nvinfo : EIATTR_MAXREG_COUNT
	.align		4
        /*001c*/ 	.byte	0x03, 0x1b
        /*001e*/ 	.short	0x00ff


	//----- nvinfo : EIATTR_MERCURY_ISA_VERSION
	.align		4
        /*0020*/ 	.byte	0x03, 0x5f
        /*0022*/ 	.short	0x0101


	//----- nvinfo : EIATTR_EXIT_INSTR_OFFSETS
	.align		4
        /*0024*/ 	.byte	0x04, 0x1c
        /*0026*/ 	.short	(.L_268 - .L_267)


	//   ....[0]....
.L_267:
        /*0028*/ 	.word	0x00000010


	//----- nvinfo : EIATTR_MAX_THREADS
	.align		4
.L_268:
        /*002c*/ 	.byte	0x04, 0x05
        /*002e*/ 	.short	(.L_270 - .L_269)
.L_269:
        /*0030*/ 	.word	0x00000080
        /*0034*/ 	.word	0x00000001
        /*0038*/ 	.word	0x00000001


	//----- nvinfo : EIATTR_CBANK_PARAM_SIZE
	.align		4
.L_270:
        /*003c*/ 	.byte	0x03, 0x19
        /*003e*/ 	.short	0x0418


	//----- nvinfo : EIATTR_PARAM_CBANK
	.align		4
        /*0040*/ 	.byte	0x04, 0x0a
        /*0042*/ 	.short	(.L_272 - .L_271)
	.align		4
.L_271:
        /*0044*/ 	.word	index@(.nv.constant0._ZN7cutlass13device_kernelIN5flash19enable_sm80_to_sm89INS1_16FlashAttnFwdSm80INS1_25CollectiveMainloopFwdSm80ILi4ELi1ELb0EN4cute5tupleIJNS5_1CILi128EEENS7_ILi48EEENS7_ILi96EEEEEELi96ENS_6half_tEfNS_4arch4Sm80ELb0ELb1ELb0ELb0ELb0ELb0ELb1ELb1EEENS1_21CollectiveEpilogueFwdINS6_IJS8_SA_S9_EEENS6_IJNS7_ILi1EEESI_SI_EEESC_SE_Li128ELb0ELb1ELb1ELb0EEENS1_19SingleTileSchedulerILb0ELb1ELb1ELi128EEEEEEEEEvNT_6ParamsE)
        /*0048*/ 	.short	0x0210
        /*004a*/ 	.short	0x0418


	//----- nvinfo : EIATTR_SW_WAR
	.align		4
.L_272:
        /*004c*/ 	.byte	0x04, 0x36
        /*004e*/ 	.short	(.L_274 - .L_273)
.L_273:
        /*0050*/ 	.word	0x00000008
.L_274:


//--------------------- .nv.info._ZN7cutlass13device_kernelIN5flash19enable_sm80_to_sm89INS1_16FlashAttnFwdSm80INS1_25CollectiveMainloopFwdSm80ILi4ELi1ELb0EN4cute5tupleIJNS5_1CILi128EEENS7_ILi48EEENS7_ILi96EEEEEELi96ENS_6half_tEfNS_4arch4Sm80ELb0ELb1ELb0ELb1ELb0ELb0ELb1ELb1EEENS1_21CollectiveEpilogueFwdINS6_IJS8_SA_S9_EEENS6_IJNS7_ILi1EEESI_SI_EEESC_SE_Li128ELb1ELb1ELb1ELb0EEENS1_36VarlenDynamicPersistentTileSchedulerILi128ELi48ELi128ELi128ELb1ELb1ELb0ELb1ELb0ELb1EEEEEEEEEvNT_6ParamsE --------------------------
	.section	.nv.info._ZN7cutlass13device_kernelIN5flash19enable_sm80_to_sm89INS1_16FlashAttnFwdSm80INS1_25CollectiveMainloopFwdSm80ILi4ELi1ELb0EN4cute5tupleIJNS5_1CILi128EEENS7_ILi48EEENS7_ILi96EEEEEELi96ENS_6half_tEfNS_4arch4Sm80ELb0ELb1ELb0ELb1ELb0ELb0ELb1ELb1EEENS1_21CollectiveEpilogueFwdINS6_IJS8_SA_S9_EEENS6_IJNS7_ILi1EEESI_SI_EEESC_SE_Li128ELb1ELb1ELb1ELb0EEENS1_36VarlenDynamicPersistentTileSchedulerILi128ELi48ELi128ELi128ELb1ELb1ELb0ELb1ELb0ELb1EEEEEEEEEvNT_6ParamsE,"",@"SHT_CUDA_INFO"
	.sectionflags	@""
	.align	4


	//----- nvinfo : EIATTR_CUDA_API_VERSION
	.align		4
        /*0000*/ 	.byte	0x04, 0x37
        /*0002*/ 	.short	(.L_276 - .L_275)
.L_275:
        /*0004*/ 	.word	0x00000082


	//----- nvinfo : EIATTR_KPARAM_INFO
	.align		4
.L_276:
        /*0008*/ 	.byte	0x04, 0x17
        /*000a*/ 	.short	(.L_278 - .L_277)
.L_277:
        /*000c*/ 	.word	0x00000000
        /*0010*/ 	.short	0x0000
        /*0012*/ 	.short	0x0000
        /*0014*/ 	.byte	0x00, 0xf0, 0xe1, 0x10


	//----- nvinfo : EIATTR_SPARSE_MMA_MASK
	.align		4
.L_278:
        /*0018*/ 	.byte	0x03, 0x50
        /*001a*/ 	.short	0x0000


	//----- nvinfo : EIATTR_MAXREG_COUNT
	.align		4
        /*001c*/ 	.byte	0x03, 0x1b
        /*001e*/ 	.short	0x00ff


	//----- nvinfo : EIATTR_MERCURY_ISA_VERSION
	.align		4
        /*0020*/ 	.byte	0x03, 0x5f
        /*0022*/ 	.short	0x0101


	//----- nvinfo : EIATTR_EXIT_INSTR_OFFSETS
	.align		4
        /*0024*/ 	.byte	0x04, 0x1c
        /*0026*/ 	.short	(.L_280 - .L_279)


	//   ....[0]....
.L_279:
        /*0028*/ 	.word	0x00000010


	//----- nvinfo : EIATTR_MAX_THREADS
	.align		4
.L_280:
        /*002c*/ 	.byte	0x04, 0x05
        /*002e*/ 	.short	(.L_282 - .L_281)
.L_281:
        /*0030*/ 	.word	0x00000080
        /*0034*/ 	.word	0x00000001
        /*0038*/ 	.word	0x00000001


	//----- nvinfo : EIATTR_CBANK_PARAM_SIZE
	.align		4
.L_282:
        /*003c*/ 	.byte	0x03, 0x19
        /*003e*/ 	.short	0x0438


	//----- nvinfo : EIATTR_PARAM_CBANK
	.align		4
        /*0040*/ 	.byte	0x04, 0x0a
        /*0042*/ 	.short	(.L_284 - .L_283)
	.align		4
.L_283:
        /*0044*/ 	.word	index@(.nv.constant0._ZN7cutlass13device_kernelIN5flash19enable_sm80_to_sm89INS1_16FlashAttnFwdSm80INS1_25CollectiveMainloopFwdSm80ILi4ELi1ELb0EN4cute5tupleIJNS5_1CILi128EEENS7_ILi48EEENS7_ILi96EEEEEELi96ENS_6half_tEfNS_4arch4Sm80ELb0ELb1ELb0ELb1ELb0ELb0ELb1ELb1EEENS1_21CollectiveEpilogueFwdINS6_IJS8_SA_S9_EEENS6_IJNS7_ILi1EEESI_SI_EEESC_SE_Li128ELb1ELb1ELb1ELb0EEENS1_36VarlenDynamicPersistentTileSchedulerILi128ELi48ELi128ELi128ELb1ELb1ELb0ELb1ELb0ELb1EEEEEEEEEvNT_6ParamsE)
        /*0048*/ 	.short	0x0210
        /*004a*/ 	.short	0x0438


	//----- nvinfo : EIATTR_SW_WAR
	.align		4
.L_284:
        /*004c*/ 	.byte	0x04, 0x36
        /*004e*/ 	.short	(.L_286 - .L_285)
.L_285:
        /*0050*/ 	.word	0x00000008
.L_286:


//--------------------- .nv.info._ZN7cutlass13device_kernelIN5flash19enable_sm80_to_sm89INS1_16FlashAttnFwdSm80INS1_25CollectiveMainloopFwdSm80ILi4ELi1ELb0EN4cute5tupleIJNS5_1CILi128EEENS7_ILi48EEENS7_ILi96EEEEEELi96ENS_6half_tEfNS_4arch4Sm80ELb0ELb1ELb0ELb1ELb0ELb1ELb1ELb1EEENS1_21CollectiveEpilogueFwdINS6_IJS8_SA_S9_EEENS6_IJNS7_ILi1EEESI_SI_EEESC_SE_Li128ELb1ELb1ELb1ELb0EEENS1_36VarlenDynamicPersistentTileSchedulerILi128ELi48ELi128ELi128ELb1ELb1ELb0ELb1ELb0ELb1EEEEEEEEEvNT_6ParamsE --------------------------
	.section	.nv.info._ZN7cutlass13device_kernelIN5flash19enable_sm80_to_sm89INS1_16FlashAttnFwdSm80INS1_25CollectiveMainloopFwdSm80ILi4ELi1ELb0EN4cute5tupleIJNS5_1CILi128EEENS7_ILi48EEENS7_ILi96EEEEEELi96ENS_6half_tEfNS_4arch4Sm80ELb0ELb1ELb0ELb1ELb0ELb1ELb1ELb1EEENS1_21CollectiveEpilogueFwdINS6_IJS8_SA_S9_EEENS6_IJNS7_ILi1EEESI_SI_EEESC_SE_Li128ELb1ELb1ELb1ELb0EEENS1_36VarlenDynamicPersistentTileSchedulerILi128ELi48ELi128ELi128ELb1ELb1ELb0ELb1ELb0ELb1EEEEEEEEEvNT_6ParamsE,"",@"SHT_CUDA_INFO"
	.sectionflags	@""
	.align	4


	//----- nvinfo : EIATTR_CUDA_API_VERSION
	.align		4
        /*0000*/ 	.byte	0x04, 0x37
        /*0002*/ 	.short	(.L_288 - .L_287)
.L_287:
        /*0004*/ 	.word	0x00000082


	//----- nvinfo : EIATTR_KPARAM_INFO
	.align		4
.L_288:
        /*0008*/ 	.byte	0x04, 0x17
        /*000a*/ 	.short	(.L_290 - .L_289)
.L_289:
        /*000c*/ 	.word	0x00000000
        /*0010*/ 	.short	0x0000
        /*0012*/ 	.short	0x0000
        /*0014*/ 	.byte	0x00, 0xf0, 0xe1, 0x10


	//----- nvinfo : EIATTR_SPARSE_MMA_MASK
	.align		4
.L_290:
        /*0018*/ 	.byte	0x03, 0x50
        /*001a*/ 	.short	0x0000


	//----- nvinfo : EIATTR_MAXREG_COUNT
	.align		4
        /*001c*/ 	.byte	0x03, 0x1b
        /*001e*/ 	.short	0x00ff


	//----- nvinfo : EIATTR_MERCURY_ISA_VERSION
	.align		4
        /*0020*/ 	.byte	0x03, 0x5f
        /*0022*/ 	.short	0x0101


	//----- nvinfo : EIATTR_EXIT_INSTR_OFFSETS
	.align		4
        /*0024*/ 	.byte	0x04, 0x1c
        /*0026*/ 	.short	(.L_292 - .L_291)


	//   ....[0]....
.L_291:
        /*0028*/ 	.word	0x00000010


	//----- nvinfo : EIATTR_MAX_THREADS
	.align		4
.L_292:
        /*002c*/ 	.byte	0x04, 0x05
        /*002e*/ 	.short	(.L_294 - .L_293)
.L_293:
        /*0030*/ 	.word	0x00000080
        /*0034*/ 	.word	0x00000001
        /*0038*/ 	.word	0x00000001


	//----- nvinfo : EIATTR_CBANK_PARAM_SIZE
	.align		4
.L_294:
        /*003c*/ 	.byte	0x03, 0x19
        /*003e*/ 	.short	0x0438


	//----- nvinfo : EIATTR_PARAM_CBANK
	.align		4
        /*0040*/ 	.byte	0x04, 0x0a
        /*0042*/ 	.short	(.L_296 - .L_295)
	.align		4
.L_295:
        /*0044*/ 	.word	index@(.nv.constant0._ZN7cutlass13device_kernelIN5flash19enable_sm80_to_sm89INS1_16FlashAttnFwdSm80INS1_25CollectiveMainloopFwdSm80ILi4ELi1ELb0EN4cute5tupleIJNS5_1CILi128EEENS7_ILi48EEENS7_ILi96EEEEEELi96ENS_6half_tEfNS_4arch4Sm80ELb0ELb1ELb0ELb1ELb0ELb1ELb1ELb1EEENS1_21CollectiveEpilogueFwdINS6_IJS8_SA_S9_EEENS6_IJNS7_ILi1EEESI_SI_EEESC_SE_Li128ELb1ELb1ELb1ELb0EEENS1_36VarlenDynamicPersistentTileSchedulerILi128ELi48ELi128ELi128ELb1ELb1ELb0ELb1ELb0ELb1EEEEEEEEEvNT_6ParamsE)
        /*0048*/ 	.short	0x0210
        /*004a*/ 	.short	0x0438


	//----- nvinfo : EIATTR_SW_WAR
	.align		4
.L_296:
        /*004c*/ 	.byte	0x04, 0x36
        /*004e*/ 	.short	(.L_298 - .L_297)
.L_297:
        /*0050*/ 	.word	0x00000008
.L_298:


//--------------------- .nv.info._ZN7cutlass13device_kernelIN5flash19enable_sm80_to_sm89INS1_16FlashAttnFwdSm80INS1_25CollectiveMainloopFwdSm80ILi4ELi1ELb0EN4cute5tupleIJNS5_1CILi128EEENS7_ILi64EEENS7_ILi96EEEEEELi96ENS_6half_tEfNS_4arch4Sm80ELb1ELb0ELb0ELb0ELb0ELb0ELb1ELb1EEENS1_21CollectiveEpilogueFwdINS6_IJS8_SA_S9_EEENS6_IJNS7_ILi1EEESI_SI_EEESC_SE_Li128ELb0ELb1ELb1ELb0EEENS1_30DynamicPersistentTileSchedulerILi128ELi128ELb1ELb1ELb0EEEEEEEEEvNT_6ParamsE --------------------------
	.section	.nv.info._ZN7cutlass13device_kernelIN5flash19enable_sm80_to_sm89INS1_16FlashAttnFwdSm80INS1_25CollectiveMainloopFwdSm80ILi4ELi1ELb0EN4cute5tupleIJNS5_1CILi128EEENS7_ILi64EEENS7_ILi96EEEEEELi96ENS_6half_tEfNS_4arch4Sm80ELb1ELb0ELb0ELb0ELb0ELb0ELb1ELb1EEENS1_21CollectiveEpilogueFwdINS6_IJS8_SA_S9_EEENS6_IJNS7_ILi1EEESI_SI_EEESC_SE_Li128ELb0ELb1ELb1ELb0EEENS1_30DynamicPersistentTileSchedulerILi128ELi128ELb1ELb1ELb0EEEEEEEEEvNT_6ParamsE,"",@"SHT_CUDA_INFO"
	.sectionflags	@""
	.align	4


	//----- nvinfo : EIATTR_CUDA_API_VERSION
	.align		4
        /*0000*/ 	.byte	0x04, 0x37
        /*0002*/ 	.short	(.L_300 - .L_299)
.L_299:
        /*0004*/ 	.word	0x00000082


	//----- nvinfo : EIATTR_KPARAM_INFO
	.align		4
.L_300:
        /*0008*/ 	.byte	0x04, 0x17
        /*000a*/ 	.short	(.L_302 - .L_301)
.L_301:
        /*000c*/ 	.word	0x00000000
        /*0010*/ 	.short	0x0000
        /*0012*/ 	.short	0x0000
        /*0014*/ 	.byte	0x00, 0xf0, 0xa1, 0x10


	//----- nvinfo : EIATTR_SPARSE_MMA_MASK
	.align		4
.L_302:
        /*0018*/ 	.byte	0x03, 0x50
        /*001a*/ 	.short	0x0000


	//----- nvinfo : EIATTR_MAXREG_COUNT
	.align		4
        /*001c*/ 	.byte	0x03, 0x1b
        /*001e*/ 	.short	0x00ff


	//----- nvinfo : EIATTR_MERCURY_ISA_VERSION
	.align		4
        /*0020*/ 	.byte	0x03, 0x5f
        /*0022*/ 	.short	0x0101


	//----- nvinfo : EIATTR_EXIT_INSTR_OFFSETS
	.align		4
        /*0024*/ 	.byte	0x04, 0x1c
        /*0026*/ 	.short	(.L_304 - .L_303)


	//   ....[0]....
.L_303:
        /*0028*/ 	.word	0x00000010


	//----- nvinfo : EIATTR_MAX_THREADS
	.align		4
.L_304:
        /*002c*/ 	.byte	0x04, 0x05
        /*002e*/ 	.short	(.L_306 - .L_305)
.L_305:
        /*0030*/ 	.word	0x00000080
        /*0034*/ 	.word	0x00000001
        /*0038*/ 	.word	0x00000001


	//----- nvinfo : EIATTR_CBANK_PARAM_SIZE
	.align		4
.L_306:
        /*003c*/ 	.byte	0x03, 0x19
        /*003e*/ 	.short	0x0428


	//----- nvinfo : EIATTR_PARAM_CBANK
	.align		4
        /*0040*/ 	.byte	0x04, 0x0a
        /*0042*/ 	.short	(.L_308 - .L_307)
	.align		4
.L_307:
        /*0044*/ 	.word	index@(.nv.constant0._ZN7cutlass13device_kernelIN5flash19enable_sm80_to_sm89INS1_16FlashAttnFwdSm80INS1_25CollectiveMainloopFwdSm80ILi4ELi1ELb0EN4cute5tupleIJNS5_1CILi128EEENS7_ILi64EEENS7_ILi96EEEEEELi96ENS_6half_tEfNS_4arch4Sm80ELb1ELb0ELb0ELb0ELb0ELb0ELb1ELb1EEENS1_21CollectiveEpilogueFwdINS6_IJS8_SA_S9_EEENS6_IJNS7_ILi1EEESI_SI_EEESC_SE_Li128ELb0ELb1ELb1ELb0EEENS1_30DynamicPersistentTileSchedulerILi128ELi128ELb1ELb1ELb0EEEEEEEEEvNT_6ParamsE)
        /*0048*/ 	.short	0x0210
        /*004a*/ 	.short	0x0428


	//----- nvinfo : EIATTR_SW_WAR
	.align		4
.L_308:
        /*004c*/ 	.byte	0x04, 0x36
        /*004e*/ 	.short	(.L_310 - .L_309)
.L_309:
        /*0050*/ 	.word	0x00000008
.L_310:


//--------------------- .nv.info._ZN7cutlass13device_kernelIN5flash19enable_sm80_to_sm89INS1_16FlashAttnFwdSm80INS1_25CollectiveMainloopFwdSm80ILi4ELi1ELb0EN4cute5tupleIJNS5_1CILi128EEENS7_ILi48EEENS7_ILi96EEEEEELi96ENS_6half_tEfNS_4arch4Sm80ELb1ELb0ELb0ELb1ELb0ELb0ELb1ELb1EEENS1_21CollectiveEpilogueFwdINS6_IJS8_SA_S9_EEENS6_IJNS7_ILi1EEESI_SI_EEESC_SE_Li128ELb1ELb1ELb1ELb0EEENS1_36VarlenDynamicPersistentTileSchedulerILi128ELi48ELi128ELi128ELb1ELb1ELb0ELb1ELb1ELb1EEEEEEEEEvNT_6ParamsE --------------------------
	.section	.nv.info._ZN7cutlass13device_kernelIN5flash19enable_sm80_to_sm89INS1_16FlashAttnFwdSm80INS1_25CollectiveMainloopFwdSm80ILi4ELi1ELb0EN4cute5tupleIJNS5_1CILi128EEENS7_ILi48EEENS7_ILi96EEEEEELi96ENS_6half_tEfNS_4arch4Sm80ELb1ELb0ELb0ELb1ELb0ELb0ELb1ELb1EEENS1_21CollectiveEpilogueFwdINS6_IJS8_SA_S9_EEENS6_IJNS7_ILi1EEESI_SI_EEESC_SE_Li128ELb1ELb1ELb1ELb0EEENS1_36VarlenDynamicPersistentTileSchedulerILi128ELi48ELi128ELi128ELb1ELb1ELb0ELb1ELb1ELb1EEEEEEEEEvNT_6ParamsE,"",@"SHT_CUDA_INFO"
	.sectionflags	@""
	.align	4


	//----- nvinfo : EIATTR_CUDA_API_VERSION
	.align		4
        /*0000*/ 	.byte	0x04, 0x37
        /*0002*/ 	.short	(.L_312 - .L_311)
.L_311:
        /*0004*/ 	.word	0x00000082


	//----- nvinfo : EIATTR_KPARAM_INFO
	.align		4
.L_312:
        /*0008*/ 	.byte	0x04, 0x17
        /*000a*/ 	.short	(.L_314 - .L_313)
.L_313:
        /*000c*/ 	.word	0x00000000
        /*0010*/ 	.short	0x0000
        /*0012*/ 	.short	0x0000
        /*0014*/ 	.byte	0x00, 0xf0, 0xe1, 0x10


	//----- nvinfo : EIATTR_SPARSE_MMA_MASK
	.align		4
.L_314:
        /*0018*/ 	.byte	0x03, 0x50
        /*001a*/ 	.short	0x0000


	//----- nvinfo : EIATTR_MAXREG_COUNT
	.align		4
        /*001c*/ 	.byte	0x03, 0x1b
        /*001e*/ 	.short	0x00ff


	//----- nvinfo : EIATTR_MERCURY_ISA_VERSION
	.align		4
        /*0020*/ 	.byte	0x03, 0x5f
        /*0022*/ 	.short	0x0101


	//----- nvinfo : EIATTR_EXIT_INSTR_OFFSETS
	.align		4
        /*0024*/ 	.byte	0x04, 0x1c
        /*0026*/ 	.short	(.L_316 - .L_315)


	//   ....[0]....
.L_315:
        /*0028*/ 	.word	0x00000010


	//----- nvinfo : EIATTR_MAX_THREADS
	.align		4
.L_316:
        /*002c*/ 	.byte	0x04, 0x05
        /*002e*/ 	.short	(.L_318 - .L_317)
.L_317:
        /*0030*/ 	.word	0x00000080
        /*0034*/ 	.word	0x00000001
        /*0038*/ 	.word	0x00000001


	//----- nvinfo : EIATTR_CBANK_PARAM_SIZE
	.align		4
.L_318:
        /*003c*/ 	.byte	0x03, 0x19
        /*003e*/ 	.short	0x0438


	//----- nvinfo : EIATTR_PARAM_CBANK
	.align		4
        /*0040*/ 	.byte	0x04, 0x0a
        /*0042*/ 	.short	(.L_320 - .L_319)
	.align		4
.L_319:
        /*0044*/ 	.word	index@(.nv.constant0._ZN7cutlass13device_kernelIN5flash19enable_sm80_to_sm89INS1_16FlashAttnFwdSm80INS1_25CollectiveMainloopFwdSm80ILi4ELi1ELb0EN4cute5tupleIJNS5_1CILi128EEENS7_ILi48EEENS7_ILi96EEEEEELi96ENS_6half_tEfNS_4arch4Sm80ELb1ELb0ELb0ELb1ELb0ELb0ELb1ELb1EEENS1_21CollectiveEpilogueFwdINS6_IJS8_SA_S9_EEENS6_IJNS7_ILi1EEESI_SI_EEESC_SE_Li128ELb1ELb1ELb1ELb0EEENS1_36VarlenDynamicPersistentTileSchedulerILi128ELi48ELi128ELi128ELb1ELb1ELb0ELb1ELb1ELb1EEEEEEEEEvNT_6ParamsE)
        /*0048*/ 	.short	0x0210
        /*004a*/ 	.short	0x0438


	//----- nvinfo : EIATTR_SW_WAR
	.align		4
.L_320:
        /*004c*/ 	.byte	0x04, 0x36
        /*004e*/ 	.short	(.L_322 - .L_321)
.L_321:
        /*0050*/ 	.word	0x00000008
.L_322:


//--------------------- .nv.info._ZN7cutlass13device_kernelIN5flash19enable_sm80_to_sm89INS1_16FlashAttnFwdSm80INS1_25CollectiveMainloopFwdSm80ILi4ELi1ELb0EN4cute5tupleIJNS5_1CILi128EEENS7_ILi48EEENS7_ILi96EEEEEELi96ENS_6half_tEfNS_4arch4Sm80ELb1ELb0ELb0ELb1ELb0ELb1ELb1ELb1EEENS1_21CollectiveEpilogueFwdINS6_IJS8_SA_S9_EEENS6_IJNS7_ILi1EEESI_SI_EEESC_SE_Li128ELb1ELb1ELb1ELb0EEENS1_36VarlenDynamicPersistentTileSchedulerILi128ELi48ELi128ELi128ELb1ELb1ELb0ELb1ELb1ELb1EEEEEEEEEvNT_6ParamsE --------------------------
	.section	.nv.info._ZN7cutlass13device_kernelIN5flash19enable_sm80_to_sm89INS1_16FlashAttnFwdSm80INS1_25CollectiveMainloopFwdSm80ILi4ELi1ELb0EN4cute5tupleIJNS5_1CILi128EEENS7_ILi48EEENS7_ILi96EEEEEELi96ENS_6half_tEfNS_4arch4Sm80ELb1ELb0ELb0ELb1ELb0ELb1ELb1ELb1EEENS1_21CollectiveEpilogueFwdINS6_IJS8_SA_S9_EEENS6_IJNS7_ILi1EEESI_SI_EEESC_SE_Li128ELb1ELb1ELb1ELb0EEENS1_36VarlenDynamicPersistentTileSchedulerILi128ELi48ELi128ELi128ELb1ELb1ELb0ELb1ELb1ELb1EEEEEEEEEvNT_6ParamsE,"",@"SHT_CUDA_INFO"
	.sectionflags	@""
	.align	4


	//----- nvinfo : EIATTR_CUDA_API_VERSION
	.align		4
        /*0000*/ 	.byte	0x04, 0x37
        /*0002*/ 	.short	(.L_324 - .L_323)
.L_323:
        /*0004*/ 	.word	0x00000082


	//----- nvinfo : EIATTR_KPARAM_INFO
	.align		4
.L_324:
        /*0008*/ 	.byte	0x04, 0x17
        /*000a*/ 	.short	(.L_326 - .L_325)
.L_325:
        /*000c*/ 	.word	0x00000000
        /*0010*/ 	.short	0x0000
        /*0012*/ 	.short	0x0000
        /*0014*/ 	.byte	0x00, 0xf0, 0xe1, 0x10


	//----- nvinfo : EIATTR_SPARSE_MMA_MASK
	.align		4
.L_326:
        /*0018*/ 	.byte	0x03, 0x50
        /*001a*/ 	.short	0x0000


	//----- nvinfo : EIATTR_MAXREG_COUNT
	.align		4
        /*001c*/ 	.byte	0x03, 0x1b
        /*001e*/ 	.short	0x00ff


	//----- nvinfo : EIATTR_MERCURY_ISA_VERSION
	.align		4
        /*0020*/ 	.byte	0x03, 0x5f
        /*0022*/ 	.short	0x0101


	//----- nvinfo : EIATTR_EXIT_INSTR_OFFSETS
	.align		4
        /*0024*/ 	.byte	0x04, 0x1c
        /*0026*/ 	.short	(.L_328 - .L_327)


	//   ....[0]....
.L_327:
        /*0028*/ 	.word	0x00000010


	//----- nvinfo : EIATTR_MAX_THREADS
	.align		4
.L_328:
        /*002c*/ 	.byte	0x04, 0x05
        /*002e*/ 	.short	(.L_330 - .L_329)
.L_329:
        /*0030*/ 	.word	0x00000080
        /*0034*/ 	.word	0x00000001
        /*0038*/ 	.word	0x00000001


	//----- nvinfo : EIATTR_CBANK_PARAM_SIZE
	.align		4
.L_330:
        /*003c*/ 	.byte	0x03, 0x19
        /*003e*/ 	.short	0x0438


	//----- nvinfo : EIATTR_PARAM_CBANK
	.align		4
        /*0040*/ 	.byte	0x04, 0x0a
        /*0042*/ 	.short	(.L_332 - .L_331)
	.align		4
.L_331:
        /*0044*/ 	.word	index@(.nv.constant0._ZN7cutlass13device_kernelIN5flash19enable_sm80_to_sm89INS1_16FlashAttnFwdSm80INS1_25CollectiveMainloopFwdSm80ILi4ELi1ELb0EN4cute5tupleIJNS5_1CILi128EEENS7_ILi48EEENS7_ILi96EEEEEELi96ENS_6half_tEfNS_4arch4Sm80ELb1ELb0ELb0ELb1ELb0ELb1ELb1ELb1EEENS1_21CollectiveEpilogueFwdINS6_IJS8_SA_S9_EEENS6_IJNS7_ILi1EEESI_SI_EEESC_SE_Li128ELb1ELb1ELb1ELb0EEENS1_36VarlenDynamicPersistentTileSchedulerILi128ELi48ELi128ELi128ELb1ELb1ELb0ELb1ELb1ELb1EEEEEEEEEvNT_6ParamsE)
        /*0048*/ 	.short	0x0210
        /*004a*/ 	.short	0x0438


	//----- nvinfo : EIATTR_SW_WAR
	.align		4
.L_332:
        /*004c*/ 	.byte	0x04, 0x36
        /*004e*/ 	.short	(.L_334 - .L_333)
.L_333:
        /*0050*/ 	.word	0x00000008
.L_334:


//--------------------- .nv.callgraph             --------------------------
	.section	.nv.callgraph,"",@"SHT_CUDA_CALLGRAPH"
	.align	4
	.sectionentsize	8
	.align		4
        /*0000*/ 	.word	0x00000000
	.align		4
        /*0004*/ 	.word	0xffffffff
	.align		4
        /*0008*/ 	.word	0x00000000
	.align		4
        /*000c*/ 	.word	0xfffffffe
	.align		4
        /*0010*/ 	.word	0x00000000
	.align		4
        /*0014*/ 	.word	0xfffffffd
	.align		4
        /*0018*/ 	.word	0x00000000
	.align		4
        /*001c*/ 	.word	0xfffffffc


//--------------------- .nv.constant4             --------------------------
	.section	.nv.constant4,"a",@progbits
	.align	8
	.align		8
.nv.constant4:
        /*0000*/ 	.dword	_ZN82_INTERNAL_2e67bb2b_46_flash_fwd_hdim96_fp16_split_softcapall_sm80_cu_0106449f_35124cuda3std3__45__cpo5beginE
	.align		8
        /*0008*/ 	.dword	_ZN82_INTERNAL_2e67bb2b_46_flash_fwd_hdim96_fp16_split_softcapall_sm80_cu_0106449f_35124cuda3std3__45__cpo3endE
	.align		8
        /*0010*/ 	.dword	_ZN82_INTERNAL_2e67bb2b_46_flash_fwd_hdim96_fp16_split_softcapall_sm80_cu_0106449f_35124cuda3std3__45__cpo6cbeginE
	.align		8
        /*0018*/ 	.dword	_ZN82_INTERNAL_2e67bb2b_46_flash_fwd_hdim96_fp16_split_softcapall_sm80_cu_0106449f_35124cuda3std3__45__cpo4cendE
	.align		8
        /*0020*/ 	.dword	_ZN82_INTERNAL_2e67bb2b_46_flash_fwd_hdim96_fp16_split_softcapall_sm80_cu_0106449f_35124cuda3std3__484_GLOBAL__N__2e67bb2b_46_flash_fwd_hdim96_fp16_split_softcapall_sm80_cu_0106449f_35126ignoreE
	.align		8
        /*0028*/ 	.dword	_ZN82_INTERNAL_2e67bb2b_46_flash_fwd_hdim96_fp16_split_softcapall_sm80_cu_0106449f_35124cuda3std3__419piecewise_constructE
	.align		8
        /*0030*/ 	.dword	_ZN82_INTERNAL_2e67bb2b_46_flash_fwd_hdim96_fp16_split_softcapall_sm80_cu_0106449f_35124cuda3std3__48in_placeE
	.align		8
        /*0038*/ 	.dword	_ZN82_INTERNAL_2e67bb2b_46_flash_fwd_hdim96_fp16_split_softcapall_sm80_cu_0106449f_35124cuda3std6ranges3__45__cpo4swapE
	.align		8
        /*0040*/ 	.dword	_ZN82_INTERNAL_2e67bb2b_46_flash_fwd_hdim96_fp16_split_softcapall_sm80_cu_0106449f_35124cuda3std6ranges3__45__cpo9iter_moveE
	.align		8
        /*0048*/ 	.dword	_ZN82_INTERNAL_2e67bb2b_46_flash_fwd_hdim96_fp16_split_softcapall_sm80_cu_0106449f_35124cute7productE
	.align		8
        /*0050*/ 	.dword	_ZN82_INTERNAL_2e67bb2b_46_flash_fwd_hdim96_fp16_split_softcapall_sm80_cu_0106449f_35124cute1_E


//--------------------- .text._ZN7cutlass13device_kernelIN5flash19enable_sm80_to_sm89INS1_16FlashAttnFwdSm80INS1_25CollectiveMainloopFwdSm80ILi4ELi1ELb0EN4cute5tupleIJNS5_1CILi128EEENS7_ILi64EEENS7_ILi96EEEEEELi96ENS_6half_tEfNS_4arch4Sm80ELb0ELb0ELb1ELb0ELb0ELb0ELb1ELb1EEENS1_21CollectiveEpilogueFwdINS6_IJS8_SA_S9_EEENS6_IJNS7_ILi1EEESI_SI_EEESC_SE_Li128ELb0ELb1ELb1ELb0EEENS1_19SingleTileSchedulerILb0ELb1ELb1ELi128EEEEEEEEEvNT_6ParamsE --------------------------
	.section	.text._ZN7cutlass13device_kernelIN5flash19enable_sm80_to_sm89INS1_16FlashAttnFwdSm80INS1_25CollectiveMainloopFwdSm80ILi4ELi1ELb0EN4cute5tupleIJNS5_1CILi128EEENS7_ILi64EEENS7_ILi96EEEEEELi96ENS_6half_tEfNS_4arch4Sm80ELb0ELb0ELb1ELb0ELb0ELb0ELb1ELb1EEENS1_21CollectiveEpilogueFwdINS6_IJS8_SA_S9_EEENS6_IJNS7_ILi1EEESI_SI_EEESC_SE_Li128ELb0ELb1ELb1ELb0EEENS1_19SingleTileSchedulerILb0ELb1ELb1ELi128EEEEEEEEEvNT_6ParamsE,"ax",@progbits
	.align	128
.text._ZN7cutlass13device_kernelIN5flash19enable_sm80_to_sm89INS1_16FlashAttnFwdSm80INS1_25CollectiveMainloopFwdSm80ILi4ELi1ELb0EN4cute5tupleIJNS5_1CILi128EEENS7_ILi64EEENS7_ILi96EEEEEELi96ENS_6half_tEfNS_4arch4Sm80ELb0ELb0ELb1ELb0ELb0ELb0ELb1ELb1EEENS1_21CollectiveEpilogueFwdINS6_IJS8_SA_S9_EEENS6_IJNS7_ILi1EEESI_SI_EEESC_SE_Li128ELb0ELb1ELb1ELb0EEENS1_19SingleTileSchedulerILb0ELb1ELb1ELi128EEEEEEEEEvNT_6ParamsE:
        .type           _ZN7cutlass13device_kernelIN5flash19enable_sm80_to_sm89INS1_16FlashAttnFwdSm80INS1_25CollectiveMainloopFwdSm80ILi4ELi1ELb0EN4cute5tupleIJNS5_1CILi128EEENS7_ILi64EEENS7_ILi96EEEEEELi96ENS_6half_tEfNS_4arch4Sm80ELb0ELb0ELb1ELb0ELb0ELb0ELb1ELb1EEENS1_21CollectiveEpilogueFwdINS6_IJS8_SA_S9_EEENS6_IJNS7_ILi1EEESI_SI_EEESC_SE_Li128ELb0ELb1ELb1ELb0EEENS1_19SingleTileSchedulerILb0ELb1ELb1ELi128EEEEEEEEEvNT_6ParamsE,@function
        .size           _ZN7cutlass13device_kernelIN5flash19enable_sm80_to_sm89INS1_16FlashAttnFwdSm80INS1_25CollectiveMainloopFwdSm80ILi4ELi1ELb0EN4cute5tupleIJNS5_1CILi128EEENS7_ILi64EEENS7_ILi96EEEEEELi96ENS_6half_tEfNS_4arch4Sm80ELb0ELb0ELb1ELb0ELb0ELb0ELb1ELb1EEENS1_21CollectiveEpilogueFwdINS6_IJS8_SA_S9_EEENS6_IJNS7_ILi1EEESI_SI_EEESC_SE_Li128ELb0ELb1ELb1ELb0EEENS1_19SingleTileSchedulerILb0ELb1ELb1ELi128EEEEEEEEEvNT_6ParamsE,(.L_x_18 - _ZN7cutlass13device_kernelIN5flash19enable_sm80_to_sm89INS1_16FlashAttnFwdSm80INS1_25CollectiveMainloopFwdSm80ILi4ELi1ELb0EN4cute5tupleIJNS5_1CILi128EEENS7_ILi64EEENS7_ILi96EEEEEELi96ENS_6half_tEfNS_4arch4Sm80ELb0ELb0ELb1ELb0ELb0ELb0ELb1ELb1EEENS1_21CollectiveEpilogueFwdINS6_IJS8_SA_S9_EEENS6_IJNS7_ILi1EEESI_SI_EEESC_SE_Li128ELb0ELb1ELb1ELb0EEENS1_19SingleTileSchedulerILb0ELb1ELb1ELi128EEEEEEEEEvNT_6ParamsE)
        .other          _ZN7cutlass13device_kernelIN5flash19enable_sm80_to_sm89INS1_16FlashAttnFwdSm80INS1_25CollectiveMainloopFwdSm80ILi4ELi1ELb0EN4cute5tupleIJNS5_1CILi128EEENS7_ILi64EEENS7_ILi96EEEEEELi96ENS_6half_tEfNS_4arch4Sm80ELb0ELb0ELb1ELb0ELb0ELb0ELb1ELb1EEENS1_21CollectiveEpilogueFwdINS6_IJS8_SA_S9_EEENS6_IJNS7_ILi1EEESI_SI_EEESC_SE_Li128ELb0ELb1ELb1ELb0EEENS1_19SingleTileSchedulerILb0ELb1ELb1ELi128EEEEEEEEEvNT_6ParamsE,@"STO_CUDA_ENTRY STV_DEFAULT"
_ZN7cutlass13device_kernelIN5flash19enable_sm80_to_sm89INS1_16FlashAttnFwdSm80INS1_25CollectiveMainloopFwdSm80ILi4ELi1ELb0EN4cute5tupleIJNS5_1CILi128EEENS7_ILi64EEENS7_ILi96EEEEEELi96ENS_6half_tEfNS_4arch4Sm80ELb0ELb0ELb1ELb0ELb0ELb0ELb1ELb1EEENS1_21CollectiveEpilogueFwdINS6_IJS8_SA_S9_EEENS6_IJNS7_ILi1EEESI_SI_EEESC_SE_Li128ELb0ELb1ELb1ELb0EEENS1_19SingleTileSchedulerILb0ELb1ELb1ELi128EEEEEEEEEvNT_6ParamsE:
[----:B------:R-:W-:Y:S01]  /*0000*/  LDC R1, c[0x0][0x28] ;  /* 0x00000a00ff017b82 */ /* 0x000fe20000000800 */
[----:B------:R-:W-:Y:S05]  /*0010*/  EXIT ;  /* 0x000000000000794d */ /* 0x000fea0003800000 */
.L_x_0:
[----:B------:R-:W-:-:S00]  /*0020*/  BRA `(.L_x_0) ;  /* 0xfffffffc00fc7947 */ /* 0x000fc0000383ffff */
[----:B------:R-:W-:-:S00]  /*0030*/  NOP ;  /* 0x0000000000007918 */ /* 0x000fc00000000000 */
        /* <DEDUP_REMOVED lines=12> */
.L_x_18:


//--------------------- .text._ZN7cutlass13device_kernelIN5flash19enable_sm80_to_sm89INS1_16FlashAttnFwdSm80INS1_25CollectiveMainloopFwdSm80ILi4ELi1ELb0EN4cute5tupleIJNS5_1CILi128EEENS7_ILi48EEENS7_ILi96EEEEEELi96ENS_6half_tEfNS_4arch4Sm80ELb0ELb0ELb1ELb1ELb0ELb0ELb1ELb1EEENS1_21CollectiveEpilogueFwdINS6_IJS8_SA_S9_EEENS6_IJNS7_ILi1EEESI_SI_EEESC_SE_Li128ELb1ELb1ELb1ELb0EEENS1_36VarlenDynamicPersistentTileSchedulerILi128ELi48ELi128ELi128ELb1ELb1ELb0ELb0ELb1ELb1EEEEEEEEEvNT_6ParamsE --------------------------
	.section	.text._ZN7cutlass13device_kernelIN5flash19enable_sm80_to_sm89INS1_16FlashAttnFwdSm80INS1_25CollectiveMainloopFwdSm80ILi4ELi1ELb0EN4cute5tupleIJNS5_1CILi128EEENS7_ILi48EEENS7_ILi96EEEEEELi96ENS_6half_tEfNS_4arch4Sm80ELb0ELb0ELb1ELb1ELb0ELb0ELb1ELb1EEENS1_21CollectiveEpilogueFwdINS6_IJS8_SA_S9_EEENS6_IJNS7_ILi1EEESI_SI_EEESC_SE_Li128ELb1ELb1ELb1ELb0EEENS1_36VarlenDynamicPersistentTileSchedulerILi128ELi48ELi128ELi128ELb1ELb1ELb0ELb0ELb1ELb1EEEEEEEEEvNT_6ParamsE,"ax",@progbits
	.align	128
.text._ZN7cutlass13device_kernelIN5flash19enable_sm80_to_sm89INS1_16FlashAttnFwdSm80INS1_25CollectiveMainloopFwdSm80ILi4ELi1ELb0EN4cute5tupleIJNS5_1CILi128EEENS7_ILi48EEENS7_ILi96EEEEEELi96ENS_6half_tEfNS_4arch4Sm80ELb0ELb0ELb1ELb1ELb0ELb0ELb1ELb1EEENS1_21CollectiveEpilogueFwdINS6_IJS8_SA_S9_EEENS6_IJNS7_ILi1EEESI_SI_EEESC_SE_Li128ELb1ELb1ELb1ELb0EEENS1_36VarlenDynamicPersistentTileSchedulerILi128ELi48ELi128ELi128ELb1ELb1ELb0ELb0ELb1ELb1EEEEEEEEEvNT_6ParamsE:
        .type           _ZN7cutlass13device_kernelIN5flash19enable_sm80_to_sm89INS1_16FlashAttnFwdSm80INS1_25CollectiveMainloopFwdSm80ILi4ELi1ELb0EN4cute5tupleIJNS5_1CILi128EEENS7_ILi48EEENS7_ILi96EEEEEELi96ENS_6half_tEfNS_4arch4Sm80ELb0ELb0ELb1ELb1ELb0ELb0ELb1ELb1EEENS1_21CollectiveEpilogueFwdINS6_IJS8_SA_S9_EEENS6_IJNS7_ILi1EEESI_SI_EEESC_SE_Li128ELb1ELb1ELb1ELb0EEENS1_36VarlenDynamicPersistentTileSchedulerILi128ELi48ELi128ELi128ELb1ELb1ELb0ELb0ELb1ELb1EEEEEEEEEvNT_6ParamsE,@function
        .size           _ZN7cutlass13device_kernelIN5flash19enable_sm80_to_sm89INS1_16FlashAttnFwdSm80INS1_25CollectiveMainloopFwdSm80ILi4ELi1ELb0EN4cute5tupleIJNS5_1CILi128EEENS7_ILi48EEENS7_ILi96EEEEEELi96ENS_6half_tEfNS_4arch4Sm80ELb0ELb0ELb1ELb1ELb0ELb0ELb1ELb1EEENS1_21CollectiveEpilogueFwdINS6_IJS8_SA_S9_EEENS6_IJNS7_ILi1EEESI_SI_EEESC_SE_Li128ELb1ELb1ELb1ELb0EEENS1_36VarlenDynamicPersistentTileSchedulerILi128ELi48ELi128ELi128ELb1ELb1ELb0ELb0ELb1ELb1EEEEEEEEEvNT_6ParamsE,(.L_x_19 - _ZN7cutlass13device_kernelIN5flash19enable_sm80_to_sm89INS1_16FlashAttnFwdSm80INS1_25CollectiveMainloopFwdSm80ILi4ELi1ELb0EN4cute5tupleIJNS5_1CILi128EEENS7_ILi48EEENS7_ILi96EEEEEELi96ENS_6half_tEfNS_4arch4Sm80ELb0ELb0ELb1ELb1ELb0ELb0ELb1ELb1EEENS1_21CollectiveEpilogueFwdINS6_IJS8_SA_S9_EEENS6_IJNS7_ILi1EEESI_SI_EEESC_SE_Li128ELb1ELb1ELb1ELb0EEENS1_36VarlenDynamicPersistentTileSchedulerILi128ELi48ELi128ELi128ELb1ELb1ELb0ELb0ELb1ELb1EEEEEEEEEvNT_6ParamsE)
        .other          _ZN7cutlass13device_kernelIN5flash19enable_sm80_to_sm89INS1_16FlashAttnFwdSm80INS1_25CollectiveMainloopFwdSm80ILi4ELi1ELb0EN4cute5tupleIJNS5_1CILi128EEENS7_ILi48EEENS7_ILi96EEEEEELi96ENS_6half_tEfNS_4arch4Sm80ELb0ELb0ELb1ELb1ELb0ELb0ELb1ELb1EEENS1_21CollectiveEpilogueFwdINS6_IJS8_SA_S9_EEENS6_IJNS7_ILi1EEESI_SI_EEESC_SE_Li128ELb1ELb1ELb1ELb0EEENS1_36VarlenDynamicPersistentTileSchedulerILi128ELi48ELi128ELi128ELb1ELb1ELb0ELb0ELb1ELb1EEEEEEEEEvNT_6ParamsE,@"STO_CUDA_ENTRY STV_DEFAULT"
_ZN7cutlass13device_kernelIN5flash19enable_sm80_to_sm89INS1_16FlashAttnFwdSm80INS1_25CollectiveMainloopFwdSm80ILi4ELi1ELb0EN4cute5tupleIJNS5_1CILi128EEENS7_ILi48EEENS7_ILi96EEEEEELi96ENS_6half_tEfNS_4arch4Sm80ELb0ELb0ELb1ELb1ELb0ELb0ELb1ELb1EEENS1_21CollectiveEpilogueFwdINS6_IJS8_SA_S9_EEENS6_IJNS7_ILi1EEESI_SI_EEESC_SE_Li128ELb1ELb1ELb1ELb0EEENS1_36VarlenDynamicPersistentTileSchedulerILi128ELi48ELi128ELi128ELb1ELb1ELb0ELb0ELb1ELb1EEEEEEEEEvNT_6ParamsE:
[----:B------:R-:W-:Y:S01]  /*0000*/  LDC R1, c[0x0][0x28] ;  /* 0x00000a00ff017b82 */ /* 0x000fe20000000800 */
[----:B------:R-:W-:Y:S05]  /*0010*/  EXIT ;  /* 0x000000000000794d */ /* 0x000fea0003800000 */
.L_x_1:
        /* <DEDUP_REMOVED lines=14> */
.L_x_19:


//--------------------- .text._ZN7cutlass13device_kernelIN5flash19enable_sm80_to_sm89INS1_16FlashAttnFwdSm80INS1_25CollectiveMainloopFwdSm80ILi4ELi1ELb0EN4cute5tupleIJNS5_1CILi128EEENS7_ILi48EEENS7_ILi96EEEEEELi96ENS_6half_tEfNS_4arch4Sm80ELb0ELb0ELb1ELb1ELb0ELb1ELb1ELb1EEENS1_21CollectiveEpilogueFwdINS6_IJS8_SA_S9_EEENS6_IJNS7_ILi1EEESI_SI_EEESC_SE_Li128ELb1ELb1ELb1ELb0EEENS1_36VarlenDynamicPersistentTileSchedulerILi128ELi48ELi128ELi128ELb1ELb1ELb0ELb0ELb1ELb1EEEEEEEEEvNT_6ParamsE --------------------------
	.section	.text._ZN7cutlass13device_kernelIN5flash19enable_sm80_to_sm89INS1_16FlashAttnFwdSm80INS1_25CollectiveMainloopFwdSm80ILi4ELi1ELb0EN4cute5tupleIJNS5_1CILi128EEENS7_ILi48EEENS7_ILi96EEEEEELi96ENS_6half_tEfNS_4arch4Sm80ELb0ELb0ELb1ELb1ELb0ELb1ELb1ELb1EEENS1_21CollectiveEpilogueFwdINS6_IJS8_SA_S9_EEENS6_IJNS7_ILi1EEESI_SI_EEESC_SE_Li128ELb1ELb1ELb1ELb0EEENS1_36VarlenDynamicPersistentTileSchedulerILi128ELi48ELi128ELi128ELb1ELb1ELb0ELb0ELb1ELb1EEEEEEEEEvNT_6ParamsE,"ax",@progbits
	.align	128
.text._ZN7cutlass13device_kernelIN5flash19enable_sm80_to_sm89INS1_16FlashAttnFwdSm80INS1_25CollectiveMainloopFwdSm80ILi4ELi1ELb0EN4cute5tupleIJNS5_1CILi128EEENS7_ILi48EEENS7_ILi96EEEEEELi96ENS_6half_tEfNS_4arch4Sm80ELb0ELb0ELb1ELb1ELb0ELb1ELb1ELb1EEENS1_21CollectiveEpilogueFwdINS6_IJS8_SA_S9_EEENS6_IJNS7_ILi1EEESI_SI_EEESC_SE_Li128ELb1ELb1ELb1ELb0EEENS1_36VarlenDynamicPersistentTileSchedulerILi128ELi48ELi128ELi128ELb1ELb1ELb0ELb0ELb1ELb1EEEEEEEEEvNT_6ParamsE:
        .type           _ZN7cutlass13device_kernelIN5flash19enable_sm80_to_sm89INS1_16FlashAttnFwdSm80INS1_25CollectiveMainloopFwdSm80ILi4ELi1ELb0EN4cute5tupleIJNS5_1CILi128EEENS7_ILi48EEENS7_ILi96EEEEEELi96ENS_6half_tEfNS_4arch4Sm80ELb0ELb0ELb1ELb1ELb0ELb1ELb1ELb1EEENS1_21CollectiveEpilogueFwdINS6_IJS8_SA_S9_EEENS6_IJNS7_ILi1EEESI_SI_EEESC_SE_Li128ELb1ELb1ELb1ELb0EEENS1_36VarlenDynamicPersistentTileSchedulerILi128ELi48ELi128ELi128ELb1ELb1ELb0ELb0ELb1ELb1EEEEEEEEEvNT_6ParamsE,@function
        .size           _ZN7cutlass13device_kernelIN5flash19enable_sm80_to_sm89INS1_16FlashAttnFwdSm80INS1_25CollectiveMainloopFwdSm80ILi4ELi1ELb0EN4cute5tupleIJNS5_1CILi128EEENS7_ILi48EEENS7_ILi96EEEEEELi96ENS_6half_tEfNS_4arch4Sm80ELb0ELb0ELb1ELb1ELb0ELb1ELb1ELb1EEENS1_21CollectiveEpilogueFwdINS6_IJS8_SA_S9_EEENS6_IJNS7_ILi1EEESI_SI_EEESC_SE_Li128ELb1ELb1ELb1ELb0EEENS1_36VarlenDynamicPersistentTileSchedulerILi128ELi48ELi128ELi128ELb1ELb1ELb0ELb0ELb1ELb1EEEEEEEEEvNT_6ParamsE,(.L_x_20 - _ZN7cutlass13device_kernelIN5flash19enable_sm80_to_sm89INS1_16FlashAttnFwdSm80INS1_25CollectiveMainloopFwdSm80ILi4ELi1ELb0EN4cute5tupleIJNS5_1CILi128EEENS7_ILi48EEENS7_ILi96EEEEEELi96ENS_6half_tEfNS_4arch4Sm80ELb0ELb0ELb1ELb1ELb0ELb1ELb1ELb1EEENS1_21CollectiveEpilogueFwdINS6_IJS8_SA_S9_EEENS6_IJNS7_ILi1EEESI_SI_EEESC_SE_Li128ELb1ELb1ELb1ELb0EEENS1_36VarlenDynamicPersistentTileSchedulerILi128ELi48ELi128ELi128ELb1ELb1ELb0ELb0ELb1ELb1EEEEEEEEEvNT_6ParamsE)
        .other          _ZN7cutlass13device_kernelIN5flash19enable_sm80_to_sm89INS1_16FlashAttnFwdSm80INS1_25CollectiveMainloopFwdSm80ILi4ELi1ELb0EN4cute5tupleIJNS5_1CILi128EEENS7_ILi48EEENS7_ILi96EEEEEELi96ENS_6half_tEfNS_4arch4Sm80ELb0ELb0ELb1ELb1ELb0ELb1ELb1ELb1EEENS1_21CollectiveEpilogueFwdINS6_IJS8_SA_S9_EEENS6_IJNS7_ILi1EEESI_SI_EEESC_SE_Li128ELb1ELb1ELb1ELb0EEENS1_36VarlenDynamicPersistentTileSchedulerILi128ELi48ELi128ELi128ELb1ELb1ELb0ELb0ELb1ELb1EEEEEEEEEvNT_6ParamsE,@"STO_CUDA_ENTRY STV_DEFAULT"
_ZN7cutlass13device_kernelIN5flash19enable_sm80_to_sm89INS1_16FlashAttnFwdSm80INS1_25CollectiveMainloopFwdSm80ILi4ELi1ELb0EN4cute5tupleIJNS5_1CILi128EEENS7_ILi48EEENS7_ILi96EEEEEELi96ENS_6half_tEfNS_4arch4Sm80ELb0ELb0ELb1ELb1ELb0ELb1ELb1ELb1EEENS1_21CollectiveEpilogueFwdINS6_IJS8_SA_S9_EEENS6_IJNS7_ILi1EEESI_SI_EEESC_SE_Li128ELb1ELb1ELb1ELb0EEENS1_36VarlenDynamicPersistentTileSchedulerILi128ELi48ELi128ELi128ELb1ELb1ELb0ELb0ELb1ELb1EEEEEEEEEvNT_6ParamsE:
[----:B------:R-:W-:Y:S01]  /*0000*/  LDC R1, c[0x0][0x28] ;  /* 0x00000a00ff017b82 */ /* 0x000fe20000000800 */
[----:B------:R-:W-:Y:S05]  /*0010*/  EXIT ;  /* 0x000000000000794d */ /* 0x000fea0003800000 */
.L_x_2:
        /* <DEDUP_REMOVED lines=14> */
.L_x_20:


//--------------------- .text._ZN7cutlass13device_kernelIN5flash19enable_sm80_to_sm89INS1_16FlashAttnFwdSm80INS1_25CollectiveMainloopFwdSm80ILi4ELi1ELb0EN4cute5tupleIJNS5_1CILi128EEENS7_ILi48EEENS7_ILi96EEEEEELi96ENS_6half_tEfNS_4arch4Sm80ELb0ELb1ELb1ELb0ELb0ELb0ELb1ELb1EEENS1_21CollectiveEpilogueFwdINS6_IJS8_SA_S9_EEENS6_IJNS7_ILi1EEESI_SI_EEESC_SE_Li128ELb0ELb1ELb1ELb0EEENS1_19SingleTileSchedulerILb0ELb1ELb1ELi128EEEEEEEEEvNT_6ParamsE --------------------------
	.section	.text._ZN7cutlass13device_kernelIN5flash19enable_sm80_to_sm89INS1_16FlashAttnFwdSm80INS1_25CollectiveMainloopFwdSm80ILi4ELi1ELb0EN4cute5tupleIJNS5_1CILi128EEENS7_ILi48EEENS7_ILi96EEEEEELi96ENS_6half_tEfNS_4arch4Sm80ELb0ELb1ELb1ELb0ELb0ELb0ELb1ELb1EEENS1_21CollectiveEpilogueFwdINS6_IJS8_SA_S9_EEENS6_IJNS7_ILi1EEESI_SI_EEESC_SE_Li128ELb0ELb1ELb1ELb0EEENS1_19SingleTileSchedulerILb0ELb1ELb1ELi128EEEEEEEEEvNT_6ParamsE,"ax",@progbits
	.align	128
.text._ZN7cutlass13device_kernelIN5flash19enable_sm80_to_sm89INS1_16FlashAttnFwdSm80INS1_25CollectiveMainloopFwdSm80ILi4ELi1ELb0EN4cute5tupleIJNS5_1CILi128EEENS7_ILi48EEENS7_ILi96EEEEEELi96ENS_6half_tEfNS_4arch4Sm80ELb0ELb1ELb1ELb0ELb0ELb0ELb1ELb1EEENS1_21CollectiveEpilogueFwdINS6_IJS8_SA_S9_EEENS6_IJNS7_ILi1EEESI_SI_EEESC_SE_Li128ELb0ELb1ELb1ELb0EEENS1_19SingleTileSchedulerILb0ELb1ELb1ELi128EEEEEEEEEvNT_6ParamsE:
        .type           _ZN7cutlass13device_kernelIN5flash19enable_sm80_to_sm89INS1_16FlashAttnFwdSm80INS1_25CollectiveMainloopFwdSm80ILi4ELi1ELb0EN4cute5tupleIJNS5_1CILi128EEENS7_ILi48EEENS7_ILi96EEEEEELi96ENS_6half_tEfNS_4arch4Sm80ELb0ELb1ELb1ELb0ELb0ELb0ELb1ELb1EEENS1_21CollectiveEpilogueFwdINS6_IJS8_SA_S9_EEENS6_IJNS7_ILi1EEESI_SI_EEESC_SE_Li128ELb0ELb1ELb1ELb0EEENS1_19SingleTileSchedulerILb0ELb1ELb1ELi128EEEEEEEEEvNT_6ParamsE,@function
        .size           _ZN7cutlass13device_kernelIN5flash19enable_sm80_to_sm89INS1_16FlashAttnFwdSm80INS1_25CollectiveMainloopFwdSm80ILi4ELi1ELb0EN4cute5tupleIJNS5_1CILi128EEENS7_ILi48EEENS7_ILi96EEEEEELi96ENS_6half_tEfNS_4arch4Sm80ELb0ELb1ELb1ELb0ELb0ELb0ELb1ELb1EEENS1_21CollectiveEpilogueFwdINS6_IJS8_SA_S9_EEENS6_IJNS7_ILi1EEESI_SI_EEESC_SE_Li128ELb0ELb1ELb1ELb0EEENS1_19SingleTileSchedulerILb0ELb1ELb1ELi128EEEEEEEEEvNT_6ParamsE,(.L_x_21 - _ZN7cutlass13device_kernelIN5flash19enable_sm80_to_sm89INS1_16FlashAttnFwdSm80INS1_25CollectiveMainloopFwdSm80ILi4ELi1ELb0EN4cute5tupleIJNS5_1CILi128EEENS7_ILi48EEENS7_ILi96EEEEEELi96ENS_6half_tEfNS_4arch4Sm80ELb0ELb1ELb1ELb0ELb0ELb0ELb1ELb1EEENS1_21CollectiveEpilogueFwdINS6_IJS8_SA_S9_EEENS6_IJNS7_ILi1EEESI_SI_EEESC_SE_Li128ELb0ELb1ELb1ELb0EEENS1_19SingleTileSchedulerILb0ELb1ELb1ELi128EEEEEEEEEvNT_6ParamsE)
        .other          _ZN7cutlass13device_kernelIN5flash19enable_sm80_to_sm89INS1_16FlashAttnFwdSm80INS1_25CollectiveMainloopFwdSm80ILi4ELi1ELb0EN4cute5tupleIJNS5_1CILi128EEENS7_ILi48EEENS7_ILi96EEEEEELi96ENS_6half_tEfNS_4arch4Sm80ELb0ELb1ELb1ELb0ELb0ELb0ELb1ELb1EEENS1_21CollectiveEpilogueFwdINS6_IJS8_SA_S9_EEENS6_IJNS7_ILi1EEESI_SI_EEESC_SE_Li128ELb0ELb1ELb1ELb0EEENS1_19SingleTileSchedulerILb0ELb1ELb1ELi128EEEEEEEEEvNT_6ParamsE,@"STO_CUDA_ENTRY STV_DEFAULT"
_ZN7cutlass13device_kernelIN5flash19enable_sm80_to_sm89INS1_16FlashAttnFwdSm80INS1_25CollectiveMainloopFwdSm80ILi4ELi1ELb0EN4cute5tupleIJNS5_1CILi128EEENS7_ILi48EEENS7_ILi96EEEEEELi96ENS_6half_tEfNS_4arch4Sm80ELb0ELb1ELb1ELb0ELb0ELb0ELb1ELb1EEENS1_21CollectiveEpilogueFwdINS6_IJS8_SA_S9_EEENS6_IJNS7_ILi1EEESI_SI_EEESC_SE_Li128ELb0ELb1ELb1ELb0EEENS1_19SingleTileSchedulerILb0ELb1ELb1ELi128EEEEEEEEEvNT_6ParamsE:
[----:B------:R-:W-:Y:S01]  /*0000*/  LDC R1, c[0x0][0x28] ;  /* 0x00000a00ff017b82 */ /* 0x000fe20000000800 */
[----:B------:R-:W-:Y:S05]  /*0010*/  EXIT ;  /* 0x000000000000794d */ /* 0x000fea0003800000 */
.L_x_3:
        /* <DEDUP_REMOVED lines=14> */
.L_x_21:


//--------------------- .text._ZN7cutlass13device_kernelIN5flash19enable_sm80_to_sm89INS1_16FlashAttnFwdSm80INS1_25CollectiveMainloopFwdSm80ILi4ELi1ELb0EN4cute5tupleIJNS5_1CILi128EEENS7_ILi48EEENS7_ILi96EEEEEELi96ENS_6half_tEfNS_4arch4Sm80ELb0ELb1ELb1ELb1ELb0ELb0ELb1ELb1EEENS1_21CollectiveEpilogueFwdINS6_IJS8_SA_S9_EEENS6_IJNS7_ILi1EEESI_SI_EEESC_SE_Li128ELb1ELb1ELb1ELb0EEENS1_36VarlenDynamicPersistentTileSchedulerILi128ELi48ELi128ELi128ELb1ELb1ELb0ELb1ELb0ELb1EEEEEEEEEvNT_6ParamsE --------------------------
	.section	.text._ZN7cutlass13device_kernelIN5flash19enable_sm80_to_sm89INS1_16FlashAttnFwdSm80INS1_25CollectiveMainloopFwdSm80ILi4ELi1ELb0EN4cute5tupleIJNS5_1CILi128EEENS7_ILi48EEENS7_ILi96EEEEEELi96ENS_6half_tEfNS_4arch4Sm80ELb0ELb1ELb1ELb1ELb0ELb0ELb1ELb1EEENS1_21CollectiveEpilogueFwdINS6_IJS8_SA_S9_EEENS6_IJNS7_ILi1EEESI_SI_EEESC_SE_Li128ELb1ELb1ELb1ELb0EEENS1_36VarlenDynamicPersistentTileSchedulerILi128ELi48ELi128ELi128ELb1ELb1ELb0ELb1ELb0ELb1EEEEEEEEEvNT_6ParamsE,"ax",@progbits
	.align	128
.text._ZN7cutlass13device_kernelIN5flash19enable_sm80_to_sm89INS1_16FlashAttnFwdSm80INS1_25CollectiveMainloopFwdSm80ILi4ELi1ELb0EN4cute5tupleIJNS5_1CILi128EEENS7_ILi48EEENS7_ILi96EEEEEELi96ENS_6half_tEfNS_4arch4Sm80ELb0ELb1ELb1ELb1ELb0ELb0ELb1ELb1EEENS1_21CollectiveEpilogueFwdINS6_IJS8_SA_S9_EEENS6_IJNS7_ILi1EEESI_SI_EEESC_SE_Li128ELb1ELb1ELb1ELb0EEENS1_36VarlenDynamicPersistentTileSchedulerILi128ELi48ELi128ELi128ELb1ELb1ELb0ELb1ELb0ELb1EEEEEEEEEvNT_6ParamsE:
        .type           _ZN7cutlass13device_kernelIN5flash19enable_sm80_to_sm89INS1_16FlashAttnFwdSm80INS1_25CollectiveMainloopFwdSm80ILi4ELi1ELb0EN4cute5tupleIJNS5_1CILi128EEENS7_ILi48EEENS7_ILi96EEEEEELi96ENS_6half_tEfNS_4arch4Sm80ELb0ELb1ELb1ELb1ELb0ELb0ELb1ELb1EEENS1_21CollectiveEpilogueFwdINS6_IJS8_SA_S9_EEENS6_IJNS7_ILi1EEESI_SI_EEESC_SE_Li128ELb1ELb1ELb1ELb0EEENS1_36VarlenDynamicPersistentTileSchedulerILi128ELi48ELi128ELi128ELb1ELb1ELb0ELb1ELb0ELb1EEEEEEEEEvNT_6ParamsE,@function
        .size           _ZN7cutlass13device_kernelIN5flash19enable_sm80_to_sm89INS1_16FlashAttnFwdSm80INS1_25CollectiveMainloopFwdSm80ILi4ELi1ELb0EN4cute5tupleIJNS5_1CILi128EEENS7_ILi48EEENS7_ILi96EEEEEELi96ENS_6half_tEfNS_4arch4Sm80ELb0ELb1ELb1ELb1ELb0ELb0ELb1ELb1EEENS1_21CollectiveEpilogueFwdINS6_IJS8_SA_S9_EEENS6_IJNS7_ILi1EEESI_SI_EEESC_SE_Li128ELb1ELb1ELb1ELb0EEENS1_36VarlenDynamicPersistentTileSchedulerILi128ELi48ELi128ELi128ELb1ELb1ELb0ELb1ELb0ELb1EEEEEEEEEvNT_6ParamsE,(.L_x_22 - _ZN7cutlass13device_kernelIN5flash19enable_sm80_to_sm89INS1_16FlashAttnFwdSm80INS1_25CollectiveMainloopFwdSm80ILi4ELi1ELb0EN4cute5tupleIJNS5_1CILi128EEENS7_ILi48EEENS7_ILi96EEEEEELi96ENS_6half_tEfNS_4arch4Sm80ELb0ELb1ELb1ELb1ELb0ELb0ELb1ELb1EEENS1_21CollectiveEpilogueFwdINS6_IJS8_SA_S9_EEENS6_IJNS7_ILi1EEESI_SI_EEESC_SE_Li128ELb1ELb1ELb1ELb0EEENS1_36VarlenDynamicPersistentTileSchedulerILi128ELi48ELi128ELi128ELb1ELb1ELb0ELb1ELb0ELb1EEEEEEEEEvNT_6ParamsE)
        .other          _ZN7cutlass13device_kernelIN5flash19enable_sm80_to_sm89INS1_16FlashAttnFwdSm80INS1_25CollectiveMainloopFwdSm80ILi4ELi1ELb0EN4cute5tupleIJNS5_1CILi128EEENS7_ILi48EEENS7_ILi96EEEEEELi96ENS_6half_tEfNS_4arch4Sm80ELb0ELb1ELb1ELb1ELb0ELb0ELb1ELb1EEENS1_21CollectiveEpilogueFwdINS6_IJS8_SA_S9_EEENS6_IJNS7_ILi1EEESI_SI_EEESC_SE_Li128ELb1ELb1ELb1ELb0EEENS1_36VarlenDynamicPersistentTileSchedulerILi128ELi48ELi128ELi128ELb1ELb1ELb0ELb1ELb0ELb1EEEEEEEEEvNT_6ParamsE,@"STO_CUDA_ENTRY STV_DEFAULT"
_ZN7cutlass13device_kernelIN5flash19enable_sm80_to_sm89INS1_16FlashAttnFwdSm80INS1_25CollectiveMainloopFwdSm80ILi4ELi1ELb0EN4cute5tupleIJNS5_1CILi128EEENS7_ILi48EEENS7_ILi96EEEEEELi96ENS_6half_tEfNS_4arch4Sm80ELb0ELb1ELb1ELb1ELb0ELb0ELb1ELb1EEENS1_21CollectiveEpilogueFwdINS6_IJS8_SA_S9_EEENS6_IJNS7_ILi1EEESI_SI_EEESC_SE_Li128ELb1ELb1ELb1ELb0EEENS1_36VarlenDynamicPersistentTileSchedulerILi128ELi48ELi128ELi128ELb1ELb1ELb0ELb1ELb0ELb1EEEEEEEEEvNT_6ParamsE:
[----:B------:R-:W-:Y:S01]  /*0000*/  LDC R1, c[0x0][0x28] ;  /* 0x00000a00ff017b82 */ /* 0x000fe20000000800 */
[----:B------:R-:W-:Y:S05]  /*0010*/  EXIT ;  /* 0x000000000000794d */ /* 0x000fea0003800000 */
.L_x_4:
        /* <DEDUP_REMOVED lines=14> */
.L_x_22:


//--------------------- .text._ZN7cutlass13device_kernelIN5flash19enable_sm80_to_sm89INS1_16FlashAttnFwdSm80INS1_25CollectiveMainloopFwdSm80ILi4ELi1ELb0EN4cute5tupleIJNS5_1CILi128EEENS7_ILi48EEENS7_ILi96EEEEEELi96ENS_6half_tEfNS_4arch4Sm80ELb0ELb1ELb1ELb1ELb0ELb1ELb1ELb1EEENS1_21CollectiveEpilogueFwdINS6_IJS8_SA_S9_EEENS6_IJNS7_ILi1EEESI_SI_EEESC_SE_Li128ELb1ELb1ELb1ELb0EEENS1_36VarlenDynamicPersistentTileSchedulerILi128ELi48ELi128ELi128ELb1ELb1ELb0ELb1ELb0ELb1EEEEEEEEEvNT_6ParamsE --------------------------
	.section	.text._ZN7cutlass13device_kernelIN5flash19enable_sm80_to_sm89INS1_16FlashAttnFwdSm80INS1_25CollectiveMainloopFwdSm80ILi4ELi1ELb0EN4cute5tupleIJNS5_1CILi128EEENS7_ILi48EEENS7_ILi96EEEEEELi96ENS_6half_tEfNS_4arch4Sm80ELb0ELb1ELb1ELb1ELb0ELb1ELb1ELb1EEENS1_21CollectiveEpilogueFwdINS6_IJS8_SA_S9_EEENS6_IJNS7_ILi1EEESI_SI_EEESC_SE_Li128ELb1ELb1ELb1ELb0EEENS1_36VarlenDynamicPersistentTileSchedulerILi128ELi48ELi128ELi128ELb1ELb1ELb0ELb1ELb0ELb1EEEEEEEEEvNT_6ParamsE,"ax",@progbits
	.align	128
.text._ZN7cutlass13device_kernelIN5flash19enable_sm80_to_sm89INS1_16FlashAttnFwdSm80INS1_25CollectiveMainloopFwdSm80ILi4ELi1ELb0EN4cute5tupleIJNS5_1CILi128EEENS7_ILi48EEENS7_ILi96EEEEEELi96ENS_6half_tEfNS_4arch4Sm80ELb0ELb1ELb1ELb1ELb0ELb1ELb1ELb1EEENS1_21CollectiveEpilogueFwdINS6_IJS8_SA_S9_EEENS6_IJNS7_ILi1EEESI_SI_EEESC_SE_Li128ELb1ELb1ELb1ELb0EEENS1_36VarlenDynamicPersistentTileSchedulerILi128ELi48ELi128ELi128ELb1ELb1ELb0ELb1ELb0ELb1EEEEEEEEEvNT_6ParamsE:
        .type           _ZN7cutlass13device_kernelIN5flash19enable_sm80_to_sm89INS1_16FlashAttnFwdSm80INS1_25CollectiveMainloopFwdSm80ILi4ELi1ELb0EN4cute5tupleIJNS5_1CILi128EEENS7_ILi48EEENS7_ILi96EEEEEELi96ENS_6half_tEfNS_4arch4Sm80ELb0ELb1ELb1ELb1ELb0ELb1ELb1ELb1EEENS1_21CollectiveEpilogueFwdINS6_IJS8_SA_S9_EEENS6_IJNS7_ILi1EEESI_SI_EEESC_SE_Li128ELb1ELb1ELb1ELb0EEENS1_36VarlenDynamicPersistentTileSchedulerILi128ELi48ELi128ELi128ELb1ELb1ELb0ELb1ELb0ELb1EEEEEEEEEvNT_6ParamsE,@function
        .size           _ZN7cutlass13device_kernelIN5flash19enable_sm80_to_sm89INS1_16FlashAttnFwdSm80INS1_25CollectiveMainloopFwdSm80ILi4ELi1ELb0EN4cute5tupleIJNS5_1CILi128EEENS7_ILi48EEENS7_ILi96EEEEEELi96ENS_6half_tEfNS_4arch4Sm80ELb0ELb1ELb1ELb1ELb0ELb1ELb1ELb1EEENS1_21CollectiveEpilogueFwdINS6_IJS8_SA_S9_EEENS6_IJNS7_ILi1EEESI_SI_EEESC_SE_Li128ELb1ELb1ELb1ELb0EEENS1_36VarlenDynamicPersistentTileSchedulerILi128ELi48ELi128ELi128ELb1ELb1ELb0ELb1ELb0ELb1EEEEEEEEEvNT_6ParamsE,(.L_x_23 - _ZN7cutlass13device_kernelIN5flash19enable_sm80_to_sm89INS1_16FlashAttnFwdSm80INS1_25CollectiveMainloopFwdSm80ILi4ELi1ELb0EN4cute5tupleIJNS5_1CILi128EEENS7_ILi48EEENS7_ILi96EEEEEELi96ENS_6half_tEfNS_4arch4Sm80ELb0ELb1ELb1ELb1ELb0ELb1ELb1ELb1EEENS1_21CollectiveEpilogueFwdINS6_IJS8_SA_S9_EEENS6_IJNS7_ILi1EEESI_SI_EEESC_SE_Li128ELb1ELb1ELb1ELb0EEENS1_36VarlenDynamicPersistentTileSchedulerILi128ELi48ELi128ELi128ELb1ELb1ELb0ELb1ELb0ELb1EEEEEEEEEvNT_6ParamsE)
        .other          _ZN7cutlass13device_kernelIN5flash19enable_sm80_to_sm89INS1_16FlashAttnFwdSm80INS1_25CollectiveMainloopFwdSm80ILi4ELi1ELb0EN4cute5tupleIJNS5_1CILi128EEENS7_ILi48EEENS7_ILi96EEEEEELi96ENS_6half_tEfNS_4arch4Sm80ELb0ELb1ELb1ELb1ELb0ELb1ELb1ELb1EEENS1_21CollectiveEpilogueFwdINS6_IJS8_SA_S9_EEENS6_IJNS7_ILi1EEESI_SI_EEESC_SE_Li128ELb1ELb1ELb1ELb0EEENS1_36VarlenDynamicPersistentTileSchedulerILi128ELi48ELi128ELi128ELb1ELb1ELb0ELb1ELb0ELb1EEEEEEEEEvNT_6ParamsE,@"STO_CUDA_ENTRY STV_DEFAULT"
_ZN7cutlass13device_kernelIN5flash19enable_sm80_to_sm89INS1_16FlashAttnFwdSm80INS1_25CollectiveMainloopFwdSm80ILi4ELi1ELb0EN4cute5tupleIJNS5_1CILi128EEENS7_ILi48EEENS7_ILi96EEEEEELi96ENS_6half_tEfNS_4arch4Sm80ELb0ELb1ELb1ELb1ELb0ELb1ELb1ELb1EEENS1_21CollectiveEpilogueFwdINS6_IJS8_SA_S9_EEENS6_IJNS7_ILi1EEESI_SI_EEESC_SE_Li128ELb1ELb1ELb1ELb0EEENS1_36VarlenDynamicPersistentTileSchedulerILi128ELi48ELi128ELi128ELb1ELb1ELb0ELb1ELb0ELb1EEEEEEEEEvNT_6ParamsE:
[----:B------:R-:W-:Y:S01]  /*0000*/  LDC R1, c[0x0][0x28] ;  /* 0x00000a00ff017b82 */ /* 0x000fe20000000800 */
[----:B------:R-:W-:Y:S05]  /*0010*/  EXIT ;  /* 0x000000000000794d */ /* 0x000fea0003800000 */
.L_x_5:
        /* <DEDUP_REMOVED lines=14> */
.L_x_23:


//--------------------- .text._ZN7cutlass13device_kernelIN5flash19enable_sm80_to_sm89INS1_16FlashAttnFwdSm80INS1_25CollectiveMainloopFwdSm80ILi4ELi1ELb0EN4cute5tupleIJNS5_1CILi128EEENS7_ILi64EEENS7_ILi96EEEEEELi96ENS_6half_tEfNS_4arch4Sm80ELb1ELb0ELb1ELb0ELb0ELb0ELb1ELb1EEENS1_21CollectiveEpilogueFwdINS6_IJS8_SA_S9_EEENS6_IJNS7_ILi1EEESI_SI_EEESC_SE_Li128ELb0ELb1ELb1ELb0EEENS1_30DynamicPersistentTileSchedulerILi128ELi128ELb1ELb1ELb0EEEEEEEEEvNT_6ParamsE --------------------------
	.section	.text._ZN7cutlass13device_kernelIN5flash19enable_sm80_to_sm89INS1_16FlashAttnFwdSm80INS1_25CollectiveMainloopFwdSm80ILi4ELi1ELb0EN4cute5tupleIJNS5_1CILi128EEENS7_ILi64EEENS7_ILi96EEEEEELi96ENS_6half_tEfNS_4arch4Sm80ELb1ELb0ELb1ELb0ELb0ELb0ELb1ELb1EEENS1_21CollectiveEpilogueFwdINS6_IJS8_SA_S9_EEENS6_IJNS7_ILi1EEESI_SI_EEESC_SE_Li128ELb0ELb1ELb1ELb0EEENS1_30DynamicPersistentTileSchedulerILi128ELi128ELb1ELb1ELb0EEEEEEEEEvNT_6ParamsE,"ax",@progbits
	.align	128
.text._ZN7cutlass13device_kernelIN5flash19enable_sm80_to_sm89INS1_16FlashAttnFwdSm80INS1_25CollectiveMainloopFwdSm80ILi4ELi1ELb0EN4cute5tupleIJNS5_1CILi128EEENS7_ILi64EEENS7_ILi96EEEEEELi96ENS_6half_tEfNS_4arch4Sm80ELb1ELb0ELb1ELb0ELb0ELb0ELb1ELb1EEENS1_21CollectiveEpilogueFwdINS6_IJS8_SA_S9_EEENS6_IJNS7_ILi1EEESI_SI_EEESC_SE_Li128ELb0ELb1ELb1ELb0EEENS1_30DynamicPersistentTileSchedulerILi128ELi128ELb1ELb1ELb0EEEEEEEEEvNT_6ParamsE:
        .type           _ZN7cutlass13device_kernelIN5flash19enable_sm80_to_sm89INS1_16FlashAttnFwdSm80INS1_25CollectiveMainloopFwdSm80ILi4ELi1ELb0EN4cute5tupleIJNS5_1CILi128EEENS7_ILi64EEENS7_ILi96EEEEEELi96ENS_6half_tEfNS_4arch4Sm80ELb1ELb0ELb1ELb0ELb0ELb0ELb1ELb1EEENS1_21CollectiveEpilogueFwdINS6_IJS8_SA_S9_EEENS6_IJNS7_ILi1EEESI_SI_EEESC_SE_Li128ELb0ELb1ELb1ELb0EEENS1_30DynamicPersistentTileSchedulerILi128ELi128ELb1ELb1ELb0EEEEEEEEEvNT_6ParamsE,@function
        .size           _ZN7cutlass13device_kernelIN5flash19enable_sm80_to_sm89INS1_16FlashAttnFwdSm80INS1_25CollectiveMainloopFwdSm80ILi4ELi1ELb0EN4cute5tupleIJNS5_1CILi128EEENS7_ILi64EEENS7_ILi96EEEEEELi96ENS_6half_tEfNS_4arch4Sm80ELb1ELb0ELb1ELb0ELb0ELb0ELb1ELb1EEENS1_21CollectiveEpilogueFwdINS6_IJS8_SA_S9_EEENS6_IJNS7_ILi1EEESI_SI_EEESC_SE_Li128ELb0ELb1ELb1ELb0EEENS1_30DynamicPersistentTileSchedulerILi128ELi128ELb1ELb1ELb0EEEEEEEEEvNT_6ParamsE,(.L_x_24 - _ZN7cutlass13device_kernelIN5flash19enable_sm80_to_sm89INS1_16FlashAttnFwdSm80INS1_25CollectiveMainloopFwdSm80ILi4ELi1ELb0EN4cute5tupleIJNS5_1CILi128EEENS7_ILi64EEENS7_ILi96EEEEEELi96ENS_6half_tEfNS_4arch4Sm80ELb1ELb0ELb1ELb0ELb0ELb0ELb1ELb1EEENS1_21CollectiveEpilogueFwdINS6_IJS8_SA_S9_EEENS6_IJNS7_ILi1EEESI_SI_EEESC_SE_Li128ELb0ELb1ELb1ELb0EEENS1_30DynamicPersistentTileSchedulerILi128ELi128ELb1ELb1ELb0EEEEEEEEEvNT_6ParamsE)
        .other          _ZN7cutlass13device_kernelIN5flash19enable_sm80_to_sm89INS1_16FlashAttnFwdSm80INS1_25CollectiveMainloopFwdSm80ILi4ELi1ELb0EN4cute5tupleIJNS5_1CILi128EEENS7_ILi64EEENS7_ILi96EEEEEELi96ENS_6half_tEfNS_4arch4Sm80ELb1ELb0ELb1ELb0ELb0ELb0ELb1ELb1EEENS1_21CollectiveEpilogueFwdINS6_IJS8_SA_S9_EEENS6_IJNS7_ILi1EEESI_SI_EEESC_SE_Li128ELb0ELb1ELb1ELb0EEENS1_30DynamicPersistentTileSchedulerILi128ELi128ELb1ELb1ELb0EEEEEEEEEvNT_6ParamsE,@"STO_CUDA_ENTRY STV_DEFAULT"
_ZN7cutlass13device_kernelIN5flash19enable_sm80_to_sm89INS1_16FlashAttnFwdSm80INS1_25CollectiveMainloopFwdSm80ILi4ELi1ELb0EN4cute5tupleIJNS5_1CILi128EEENS7_ILi64EEENS7_ILi96EEEEEELi96ENS_6half_tEfNS_4arch4Sm80ELb1ELb0ELb1ELb0ELb0ELb0ELb1ELb1EEENS1_21CollectiveEpilogueFwdINS6_IJS8_SA_S9_EEENS6_IJNS7_ILi1EEESI_SI_EEESC_SE_Li128ELb0ELb1ELb1ELb0EEENS1_30DynamicPersistentTileSchedulerILi128ELi128ELb1ELb1ELb0EEEEEEEEEvNT_6ParamsE:
[----:B------:R-:W-:Y:S01]  /*0000*/  LDC R1, c[0x0][0x28] ;  /* 0x00000a00ff017b82 */ /* 0x000fe20000000800 */
[----:B------:R-:W-:Y:S05]  /*0010*/  EXIT ;  /* 0x000000000000794d */ /* 0x000fea0003800000 */
.L_x_6:
        /* <DEDUP_REMOVED lines=14> */
.L_x_24:


//--------------------- .text._ZN7cutlass13device_kernelIN5flash19enable_sm80_to_sm89INS1_16FlashAttnFwdSm80INS1_25CollectiveMainloopFwdSm80ILi4ELi1ELb0EN4cute5tupleIJNS5_1CILi128EEENS7_ILi48EEENS7_ILi96EEEEEELi96ENS_6half_tEfNS_4arch4Sm80ELb1ELb0ELb1ELb1ELb0ELb0ELb1ELb1EEENS1_21CollectiveEpilogueFwdINS6_IJS8_SA_S9_EEENS6_IJNS7_ILi1EEESI_SI_EEESC_SE_Li128ELb1ELb1ELb1ELb0EEENS1_36VarlenDynamicPersistentTileSchedulerILi128ELi48ELi128ELi128ELb1ELb1ELb0ELb1ELb1ELb1EEEEEEEEEvNT_6ParamsE --------------------------
	.section	.text._ZN7cutlass13device_kernelIN5flash19enable_sm80_to_sm89INS1_16FlashAttnFwdSm80INS1_25CollectiveMainloopFwdSm80ILi4ELi1ELb0EN4cute5tupleIJNS5_1CILi128EEENS7_ILi48EEENS7_ILi96EEEEEELi96ENS_6half_tEfNS_4arch4Sm80ELb1ELb0ELb1ELb1ELb0ELb0ELb1ELb1EEENS1_21CollectiveEpilogueFwdINS6_IJS8_SA_S9_EEENS6_IJNS7_ILi1EEESI_SI_EEESC_SE_Li128ELb1ELb1ELb1ELb0EEENS1_36VarlenDynamicPersistentTileSchedulerILi128ELi48ELi128ELi128ELb1ELb1ELb0ELb1ELb1ELb1EEEEEEEEEvNT_6ParamsE,"ax",@progbits
	.align	128
.text._ZN7cutlass13device_kernelIN5flash19enable_sm80_to_sm89INS1_16FlashAttnFwdSm80INS1_25CollectiveMainloopFwdSm80ILi4ELi1ELb0EN4cute5tupleIJNS5_1CILi128EEENS7_ILi48EEENS7_ILi96EEEEEELi96ENS_6half_tEfNS_4arch4Sm80ELb1ELb0ELb1ELb1ELb0ELb0ELb1ELb1EEENS1_21CollectiveEpilogueFwdINS6_IJS8_SA_S9_EEENS6_IJNS7_ILi1EEESI_SI_EEESC_SE_Li128ELb1ELb1ELb1ELb0EEENS1_36VarlenDynamicPersistentTileSchedulerILi128ELi48ELi128ELi128ELb1ELb1ELb0ELb1ELb1ELb1EEEEEEEEEvNT_6ParamsE:
        .type           _ZN7cutlass13device_kernelIN5flash19enable_sm80_to_sm89INS1_16FlashAttnFwdSm80INS1_25CollectiveMainloopFwdSm80ILi4ELi1ELb0EN4cute5tupleIJNS5_1CILi128EEENS7_ILi48EEENS7_ILi96EEEEEELi96ENS_6half_tEfNS_4arch4Sm80ELb1ELb0ELb1ELb1ELb0ELb0ELb1ELb1EEENS1_21CollectiveEpilogueFwdINS6_IJS8_SA_S9_EEENS6_IJNS7_ILi1EEESI_SI_EEESC_SE_Li128ELb1ELb1ELb1ELb0EEENS1_36VarlenDynamicPersistentTileSchedulerILi128ELi48ELi128ELi128ELb1ELb1ELb0ELb1ELb1ELb1EEEEEEEEEvNT_6ParamsE,@function
        .size           _ZN7cutlass13device_kernelIN5flash19enable_sm80_to_sm89INS1_16FlashAttnFwdSm80INS1_25CollectiveMainloopFwdSm80ILi4ELi1ELb0EN4cute5tupleIJNS5_1CILi128EEENS7_ILi48EEENS7_ILi96EEEEEELi96ENS_6half_tEfNS_4arch4Sm80ELb1ELb0ELb1ELb1ELb0ELb0ELb1ELb1EEENS1_21CollectiveEpilogueFwdINS6_IJS8_SA_S9_EEENS6_IJNS7_ILi1EEESI_SI_EEESC_SE_Li128ELb1ELb1ELb1ELb0EEENS1_36VarlenDynamicPersistentTileSchedulerILi128ELi48ELi128ELi128ELb1ELb1ELb0ELb1ELb1ELb1EEEEEEEEEvNT_6ParamsE,(.L_x_25 - _ZN7cutlass13device_kernelIN5flash19enable_sm80_to_sm89INS1_16FlashAttnFwdSm80INS1_25CollectiveMainloopFwdSm80ILi4ELi1ELb0EN4cute5tupleIJNS5_1CILi128EEENS7_ILi48EEENS7_ILi96EEEEEELi96ENS_6half_tEfNS_4arch4Sm80ELb1ELb0ELb1ELb1ELb0ELb0ELb1ELb1EEENS1_21CollectiveEpilogueFwdINS6_IJS8_SA_S9_EEENS6_IJNS7_ILi1EEESI_SI_EEESC_SE_Li128ELb1ELb1ELb1ELb0EEENS1_36VarlenDynamicPersistentTileSchedulerILi128ELi48ELi128ELi128ELb1ELb1ELb0ELb1ELb1ELb1EEEEEEEEEvNT_6ParamsE)
        .other          _ZN7cutlass13device_kernelIN5flash19enable_sm80_to_sm89INS1_16FlashAttnFwdSm80INS1_25CollectiveMainloopFwdSm80ILi4ELi1ELb0EN4cute5tupleIJNS5_1CILi128EEENS7_ILi48EEENS7_ILi96EEEEEELi96ENS_6half_tEfNS_4arch4Sm80ELb1ELb0ELb1ELb1ELb0ELb0ELb1ELb1EEENS1_21CollectiveEpilogueFwdINS6_IJS8_SA_S9_EEENS6_IJNS7_ILi1EEESI_SI_EEESC_SE_Li128ELb1ELb1ELb1ELb0EEENS1_36VarlenDynamicPersistentTileSchedulerILi128ELi48ELi128ELi128ELb1ELb1ELb0ELb1ELb1ELb1EEEEEEEEEvNT_6ParamsE,@"STO_CUDA_ENTRY STV_DEFAULT"
_ZN7cutlass13device_kernelIN5flash19enable_sm80_to_sm89INS1_16FlashAttnFwdSm80INS1_25CollectiveMainloopFwdSm80ILi4ELi1ELb0EN4cute5tupleIJNS5_1CILi128EEENS7_ILi48EEENS7_ILi96EEEEEELi96ENS_6half_tEfNS_4arch4Sm80ELb1ELb0ELb1ELb1ELb0ELb0ELb1ELb1EEENS1_21CollectiveEpilogueFwdINS6_IJS8_SA_S9_EEENS6_IJNS7_ILi1EEESI_SI_EEESC_SE_Li128ELb1ELb1ELb1ELb0EEENS1_36VarlenDynamicPersistentTileSchedulerILi128ELi48ELi128ELi128ELb1ELb1ELb0ELb1ELb1ELb1EEEEEEEEEvNT_6ParamsE:
[----:B------:R-:W-:Y:S01]  /*0000*/  LDC R1, c[0x0][0x28] ;  /* 0x00000a00ff017b82 */ /* 0x000fe20000000800 */
[----:B------:R-:W-:Y:S05]  /*0010*/  EXIT ;  /* 0x000000000000794d */ /* 0x000fea0003800000 */
.L_x_7:
        /* <DEDUP_REMOVED lines=14> */
.L_x_25:


//--------------------- .text._ZN7cutlass13device_kernelIN5flash19enable_sm80_to_sm89INS1_16FlashAttnFwdSm80INS1_25CollectiveMainloopFwdSm80ILi4ELi1ELb0EN4cute5tupleIJNS5_1CILi128EEENS7_ILi48EEENS7_ILi96EEEEEELi96ENS_6half_tEfNS_4arch4Sm80ELb1ELb0ELb1ELb1ELb0ELb1ELb1ELb1EEENS1_21CollectiveEpilogueFwdINS6_IJS8_SA_S9_EEENS6_IJNS7_ILi1EEESI_SI_EEESC_SE_Li128ELb1ELb1ELb1ELb0EEENS1_36VarlenDynamicPersistentTileSchedulerILi128ELi48ELi128ELi128ELb1ELb1ELb0ELb1ELb1ELb1EEEEEEEEEvNT_6ParamsE --------------------------
	.section	.text._ZN7cutlass13device_kernelIN5flash19enable_sm80_to_sm89INS1_16FlashAttnFwdSm80INS1_25CollectiveMainloopFwdSm80ILi4ELi1ELb0EN4cute5tupleIJNS5_1CILi128EEENS7_ILi48EEENS7_ILi96EEEEEELi96ENS_6half_tEfNS_4arch4Sm80ELb1ELb0ELb1ELb1ELb0ELb1ELb1ELb1EEENS1_21CollectiveEpilogueFwdINS6_IJS8_SA_S9_EEENS6_IJNS7_ILi1EEESI_SI_EEESC_SE_Li128ELb1ELb1ELb1ELb0EEENS1_36VarlenDynamicPersistentTileSchedulerILi128ELi48ELi128ELi128ELb1ELb1ELb0ELb1ELb1ELb1EEEEEEEEEvNT_6ParamsE,"ax",@progbits
	.align	128
.text._ZN7cutlass13device_kernelIN5flash19enable_sm80_to_sm89INS1_16FlashAttnFwdSm80INS1_25CollectiveMainloopFwdSm80ILi4ELi1ELb0EN4cute5tupleIJNS5_1CILi128EEENS7_ILi48EEENS7_ILi96EEEEEELi96ENS_6half_tEfNS_4arch4Sm80ELb1ELb0ELb1ELb1ELb0ELb1ELb1ELb1EEENS1_21CollectiveEpilogueFwdINS6_IJS8_SA_S9_EEENS6_IJNS7_ILi1EEESI_SI_EEESC_SE_Li128ELb1ELb1ELb1ELb0EEENS1_36VarlenDynamicPersistentTileSchedulerILi128ELi48ELi128ELi128ELb1ELb1ELb0ELb1ELb1ELb1EEEEEEEEEvNT_6ParamsE:
        .type           _ZN7cutlass13device_kernelIN5flash19enable_sm80_to_sm89INS1_16FlashAttnFwdSm80INS1_25CollectiveMainloopFwdSm80ILi4ELi1ELb0EN4cute5tupleIJNS5_1CILi128EEENS7_ILi48EEENS7_ILi96EEEEEELi96ENS_6half_tEfNS_4arch4Sm80ELb1ELb0ELb1ELb1ELb0ELb1ELb1ELb1EEENS1_21CollectiveEpilogueFwdINS6_IJS8_SA_S9_EEENS6_IJNS7_ILi1EEESI_SI_EEESC_SE_Li128ELb1ELb1ELb1ELb0EEENS1_36VarlenDynamicPersistentTileSchedulerILi128ELi48ELi128ELi128ELb1ELb1ELb0ELb1ELb1ELb1EEEEEEEEEvNT_6ParamsE,@function
        .size           _ZN7cutlass13device_kernelIN5flash19enable_sm80_to_sm89INS1_16FlashAttnFwdSm80INS1_25CollectiveMainloopFwdSm80ILi4ELi1ELb0EN4cute5tupleIJNS5_1CILi128EEENS7_ILi48EEENS7_ILi96EEEEEELi96ENS_6half_tEfNS_4arch4Sm80ELb1ELb0ELb1ELb1ELb0ELb1ELb1ELb1EEENS1_21CollectiveEpilogueFwdINS6_IJS8_SA_S9_EEENS6_IJNS7_ILi1EEESI_SI_EEESC_SE_Li128ELb1ELb1ELb1ELb0EEENS1_36VarlenDynamicPersistentTileSchedulerILi128ELi48ELi128ELi128ELb1ELb1ELb0ELb1ELb1ELb1EEEEEEEEEvNT_6ParamsE,(.L_x_26 - _ZN7cutlass13device_kernelIN5flash19enable_sm80_to_sm89INS1_16FlashAttnFwdSm80INS1_25CollectiveMainloopFwdSm80ILi4ELi1ELb0EN4cute5tupleIJNS5_1CILi128EEENS7_ILi48EEENS7_ILi96EEEEEELi96ENS_6half_tEfNS_4arch4Sm80ELb1ELb0ELb1ELb1ELb0ELb1ELb1ELb1EEENS1_21CollectiveEpilogueFwdINS6_IJS8_SA_S9_EEENS6_IJNS7_ILi1EEESI_SI_EEESC_SE_Li128ELb1ELb1ELb1ELb0EEENS1_36VarlenDynamicPersistentTileSchedulerILi128ELi48ELi128ELi128ELb1ELb1ELb0ELb1ELb1ELb1EEEEEEEEEvNT_6ParamsE)
        .other          _ZN7cutlass13device_kernelIN5flash19enable_sm80_to_sm89INS1_16FlashAttnFwdSm80INS1_25CollectiveMainloopFwdSm80ILi4ELi1ELb0EN4cute5tupleIJNS5_1CILi128EEENS7_ILi48EEENS7_ILi96EEEEEELi96ENS_6half_tEfNS_4arch4Sm80ELb1ELb0ELb1ELb1ELb0ELb1ELb1ELb1EEENS1_21CollectiveEpilogueFwdINS6_IJS8_SA_S9_EEENS6_IJNS7_ILi1EEESI_SI_EEESC_SE_Li128ELb1ELb1ELb1ELb0EEENS1_36VarlenDynamicPersistentTileSchedulerILi128ELi48ELi128ELi128ELb1ELb1ELb0ELb1ELb1ELb1EEEEEEEEEvNT_6ParamsE,@"STO_CUDA_ENTRY STV_DEFAULT"
_ZN7cutlass13device_kernelIN5flash19enable_sm80_to_sm89INS1_16FlashAttnFwdSm80INS1_25CollectiveMainloopFwdSm80ILi4ELi1ELb0EN4cute5tupleIJNS5_1CILi128EEENS7_ILi48EEENS7_ILi96EEEEEELi96ENS_6half_tEfNS_4arch4Sm80ELb1ELb0ELb1ELb1ELb0ELb1ELb1ELb1EEENS1_21CollectiveEpilogueFwdINS6_IJS8_SA_S9_EEENS6_IJNS7_ILi1EEESI_SI_EEESC_SE_Li128ELb1ELb1ELb1ELb0EEENS1_36VarlenDynamicPersistentTileSchedulerILi128ELi48ELi128ELi128ELb1ELb1ELb0ELb1ELb1ELb1EEEEEEEEEvNT_6ParamsE:
[----:B------:R-:W-:Y:S01]  /*0000*/  LDC R1, c[0x0][0x28] ;  /* 0x00000a00ff017b82 */ /* 0x000fe20000000800 */
[----:B------:R-:W-:Y:S05]  /*0010*/  EXIT ;  /* 0x000000000000794d */ /* 0x000fea0003800000 */
.L_x_8:
        /* <DEDUP_REMOVED lines=14> */
.L_x_26:


//--------------------- .text._ZN7cutlass13device_kernelIN5flash19enable_sm80_to_sm89INS1_16FlashAttnFwdSm80INS1_25CollectiveMainloopFwdSm80ILi4ELi1ELb0EN4cute5tupleIJNS5_1CILi128EEENS7_ILi64EEENS7_ILi96EEEEEELi96ENS_6half_tEfNS_4arch4Sm80ELb0ELb0ELb0ELb0ELb0ELb0ELb1ELb1EEENS1_21CollectiveEpilogueFwdINS6_IJS8_SA_S9_EEENS6_IJNS7_ILi1EEESI_SI_EEESC_SE_Li128ELb0ELb1ELb1ELb0EEENS1_19SingleTileSchedulerILb0ELb1ELb1ELi128EEEEEEEEEvNT_6ParamsE --------------------------
	.section	.text._ZN7cutlass13device_kernelIN5flash19enable_sm80_to_sm89INS1_16FlashAttnFwdSm80INS1_25CollectiveMainloopFwdSm80ILi4ELi1ELb0EN4cute5tupleIJNS5_1CILi128EEENS7_ILi64EEENS7_ILi96EEEEEELi96ENS_6half_tEfNS_4arch4Sm80ELb0ELb0ELb0ELb0ELb0ELb0ELb1ELb1EEENS1_21CollectiveEpilogueFwdINS6_IJS8_SA_S9_EEENS6_IJNS7_ILi1EEESI_SI_EEESC_SE_Li128ELb0ELb1ELb1ELb0EEENS1_19SingleTileSchedulerILb0ELb1ELb1ELi128EEEEEEEEEvNT_6ParamsE,"ax",@progbits
	.align	128
.text._ZN7cutlass13device_kernelIN5flash19enable_sm80_to_sm89INS1_16FlashAttnFwdSm80INS1_25CollectiveMainloopFwdSm80ILi4ELi1ELb0EN4cute5tupleIJNS5_1CILi128EEENS7_ILi64EEENS7_ILi96EEEEEELi96ENS_6half_tEfNS_4arch4Sm80ELb0ELb0ELb0ELb0ELb0ELb0ELb1ELb1EEENS1_21CollectiveEpilogueFwdINS6_IJS8_SA_S9_EEENS6_IJNS7_ILi1EEESI_SI_EEESC_SE_Li128ELb0ELb1ELb1ELb0EEENS1_19SingleTileSchedulerILb0ELb1ELb1ELi128EEEEEEEEEvNT_6ParamsE:
        .type           _ZN7cutlass13device_kernelIN5flash19enable_sm80_to_sm89INS1_16FlashAttnFwdSm80INS1_25CollectiveMainloopFwdSm80ILi4ELi1ELb0EN4cute5tupleIJNS5_1CILi128EEENS7_ILi64EEENS7_ILi96EEEEEELi96ENS_6half_tEfNS_4arch4Sm80ELb0ELb0ELb0ELb0ELb0ELb0ELb1ELb1EEENS1_21CollectiveEpilogueFwdINS6_IJS8_SA_S9_EEENS6_IJNS7_ILi1EEESI_SI_EEESC_SE_Li128ELb0ELb1ELb1ELb0EEENS1_19SingleTileSchedulerILb0ELb1ELb1ELi128EEEEEEEEEvNT_6ParamsE,@function
        .size           _ZN7cutlass13device_kernelIN5flash19enable_sm80_to_sm89INS1_16FlashAttnFwdSm80INS1_25CollectiveMainloopFwdSm80ILi4ELi1ELb0EN4cute5tupleIJNS5_1CILi128EEENS7_ILi64EEENS7_ILi96EEEEEELi96ENS_6half_tEfNS_4arch4Sm80ELb0ELb0ELb0ELb0ELb0ELb0ELb1ELb1EEENS1_21CollectiveEpilogueFwdINS6_IJS8_SA_S9_EEENS6_IJNS7_ILi1EEESI_SI_EEESC_SE_Li128ELb0ELb1ELb1ELb0EEENS1_19SingleTileSchedulerILb0ELb1ELb1ELi128EEEEEEEEEvNT_6ParamsE,(.L_x_27 - _ZN7cutlass13device_kernelIN5flash19enable_sm80_to_sm89INS1_16FlashAttnFwdSm80INS1_25CollectiveMainloopFwdSm80ILi4ELi1ELb0EN4cute5tupleIJNS5_1CILi128EEENS7_ILi64EEENS7_ILi96EEEEEELi96ENS_6half_tEfNS_4arch4Sm80ELb0ELb0ELb0ELb0ELb0ELb0ELb1ELb1EEENS1_21CollectiveEpilogueFwdINS6_IJS8_SA_S9_EEENS6_IJNS7_ILi1EEESI_SI_EEESC_SE_Li128ELb0ELb1ELb1ELb0EEENS1_19SingleTileSchedulerILb0ELb1ELb1ELi128EEEEEEEEEvNT_6ParamsE)
        .other          _ZN7cutlass13device_kernelIN5flash19enable_sm80_to_sm89INS1_16FlashAttnFwdSm80INS1_25CollectiveMainloopFwdSm80ILi4ELi1ELb0EN4cute5tupleIJNS5_1CILi128EEENS7_ILi64EEENS7_ILi96EEEEEELi96ENS_6half_tEfNS_4arch4Sm80ELb0ELb0ELb0ELb0ELb0ELb0ELb1ELb1EEENS1_21CollectiveEpilogueFwdINS6_IJS8_SA_S9_EEENS6_IJNS7_ILi1EEESI_SI_EEESC_SE_Li128ELb0ELb1ELb1ELb0EEENS1_19SingleTileSchedulerILb0ELb1ELb1ELi128EEEEEEEEEvNT_6ParamsE,@"STO_CUDA_ENTRY STV_DEFAULT"
_ZN7cutlass13device_kernelIN5flash19enable_sm80_to_sm89INS1_16FlashAttnFwdSm80INS1_25CollectiveMainloopFwdSm80ILi4ELi1ELb0EN4cute5tupleIJNS5_1CILi128EEENS7_ILi64EEENS7_ILi96EEEEEELi96ENS_6half_tEfNS_4arch4Sm80ELb0ELb0ELb0ELb0ELb0ELb0ELb1ELb1EEENS1_21CollectiveEpilogueFwdINS6_IJS8_SA_S9_EEENS6_IJNS7_ILi1EEESI_SI_EEESC_SE_Li128ELb0ELb1ELb1ELb0EEENS1_19SingleTileSchedulerILb0ELb1ELb1ELi128EEEEEEEEEvNT_6ParamsE:
[----:B------:R-:W-:Y:S01]  /*0000*/  LDC R1, c[0x0][0x28] ;  /* 0x00000a00ff017b82 */ /* 0x000fe20000000800 */
[----:B------:R-:W-:Y:S05]  /*0010*/  EXIT ;  /* 0x000000000000794d */ /* 0x000fea0003800000 */
.L_x_9:
        /* <DEDUP_REMOVED lines=14> */
.L_x_27:


//--------------------- .text._ZN7cutlass13device_kernelIN5flash19enable_sm80_to_sm89INS1_16FlashAttnFwdSm80INS1_25CollectiveMainloopFwdSm80ILi4ELi1ELb0EN4cute5tupleIJNS5_1CILi128EEENS7_ILi48EEENS7_ILi96EEEEEELi96ENS_6half_tEfNS_4arch4Sm80ELb0ELb0ELb0ELb1ELb0ELb0ELb1ELb1EEENS1_21CollectiveEpilogueFwdINS6_IJS8_SA_S9_EEENS6_IJNS7_ILi1EEESI_SI_EEESC_SE_Li128ELb1ELb1ELb1ELb0EEENS1_36VarlenDynamicPersistentTileSchedulerILi128ELi48ELi128ELi128ELb1ELb1ELb0ELb0ELb1ELb1EEEEEEEEEvNT_6ParamsE --------------------------
	.section	.text._ZN7cutlass13device_kernelIN5flash19enable_sm80_to_sm89INS1_16FlashAttnFwdSm80INS1_25CollectiveMainloopFwdSm80ILi4ELi1ELb0EN4cute5tupleIJNS5_1CILi128EEENS7_ILi48EEENS7_ILi96EEEEEELi96ENS_6half_tEfNS_4arch4Sm80ELb0ELb0ELb0ELb1ELb0ELb0ELb1ELb1EEENS1_21CollectiveEpilogueFwdINS6_IJS8_SA_S9_EEENS6_IJNS7_ILi1EEESI_SI_EEESC_SE_Li128ELb1ELb1ELb1ELb0EEENS1_36VarlenDynamicPersistentTileSchedulerILi128ELi48ELi128ELi128ELb1ELb1ELb0ELb0ELb1ELb1EEEEEEEEEvNT_6ParamsE,"ax",@progbits
	.align	128
.text._ZN7cutlass13device_kernelIN5flash19enable_sm80_to_sm89INS1_16FlashAttnFwdSm80INS1_25CollectiveMainloopFwdSm80ILi4ELi1ELb0EN4cute5tupleIJNS5_1CILi128EEENS7_ILi48EEENS7_ILi96EEEEEELi96ENS_6half_tEfNS_4arch4Sm80ELb0ELb0ELb0ELb1ELb0ELb0ELb1ELb1EEENS1_21CollectiveEpilogueFwdINS6_IJS8_SA_S9_EEENS6_IJNS7_ILi1EEESI_SI_EEESC_SE_Li128ELb1ELb1ELb1ELb0EEENS1_36VarlenDynamicPersistentTileSchedulerILi128ELi48ELi128ELi128ELb1ELb1ELb0ELb0ELb1ELb1EEEEEEEEEvNT_6ParamsE:
        .type           _ZN7cutlass13device_kernelIN5flash19enable_sm80_to_sm89INS1_16FlashAttnFwdSm80INS1_25CollectiveMainloopFwdSm80ILi4ELi1ELb0EN4cute5tupleIJNS5_1CILi128EEENS7_ILi48EEENS7_ILi96EEEEEELi96ENS_6half_tEfNS_4arch4Sm80ELb0ELb0ELb0ELb1ELb0ELb0ELb1ELb1EEENS1_21CollectiveEpilogueFwdINS6_IJS8_SA_S9_EEENS6_IJNS7_ILi1EEESI_SI_EEESC_SE_Li128ELb1ELb1ELb1ELb0EEENS1_36VarlenDynamicPersistentTileSchedulerILi128ELi48ELi128ELi128ELb1ELb1ELb0ELb0ELb1ELb1EEEEEEEEEvNT_6ParamsE,@function
        .size           _ZN7cutlass13device_kernelIN5flash19enable_sm80_to_sm89INS1_16FlashAttnFwdSm80INS1_25CollectiveMainloopFwdSm80ILi4ELi1ELb0EN4cute5tupleIJNS5_1CILi128EEENS7_ILi48EEENS7_ILi96EEEEEELi96ENS_6half_tEfNS_4arch4Sm80ELb0ELb0ELb0ELb1ELb0ELb0ELb1ELb1EEENS1_21CollectiveEpilogueFwdINS6_IJS8_SA_S9_EEENS6_IJNS7_ILi1EEESI_SI_EEESC_SE_Li128ELb1ELb1ELb1ELb0EEENS1_36VarlenDynamicPersistentTileSchedulerILi128ELi48ELi128ELi128ELb1ELb1ELb0ELb0ELb1ELb1EEEEEEEEEvNT_6ParamsE,(.L_x_28 - _ZN7cutlass13device_kernelIN5flash19enable_sm80_to_sm89INS1_16FlashAttnFwdSm80INS1_25CollectiveMainloopFwdSm80ILi4ELi1ELb0EN4cute5tupleIJNS5_1CILi128EEENS7_ILi48EEENS7_ILi96EEEEEELi96ENS_6half_tEfNS_4arch4Sm80ELb0ELb0ELb0ELb1ELb0ELb0ELb1ELb1EEENS1_21CollectiveEpilogueFwdINS6_IJS8_SA_S9_EEENS6_IJNS7_ILi1EEESI_SI_EEESC_SE_Li128ELb1ELb1ELb1ELb0EEENS1_36VarlenDynamicPersistentTileSchedulerILi128ELi48ELi128ELi128ELb1ELb1ELb0ELb0ELb1ELb1EEEEEEEEEvNT_6ParamsE)
        .other          _ZN7cutlass13device_kernelIN5flash19enable_sm80_to_sm89INS1_16FlashAttnFwdSm80INS1_25CollectiveMainloopFwdSm80ILi4ELi1ELb0EN4cute5tupleIJNS5_1CILi128EEENS7_ILi48EEENS7_ILi96EEEEEELi96ENS_6half_tEfNS_4arch4Sm80ELb0ELb0ELb0ELb1ELb0ELb0ELb1ELb1EEENS1_21CollectiveEpilogueFwdINS6_IJS8_SA_S9_EEENS6_IJNS7_ILi1EEESI_SI_EEESC_SE_Li128ELb1ELb1ELb1ELb0EEENS1_36VarlenDynamicPersistentTileSchedulerILi128ELi48ELi128ELi128ELb1ELb1ELb0ELb0ELb1ELb1EEEEEEEEEvNT_6ParamsE,@"STO_CUDA_ENTRY STV_DEFAULT"
_ZN7cutlass13device_kernelIN5flash19enable_sm80_to_sm89INS1_16FlashAttnFwdSm80INS1_25CollectiveMainloopFwdSm80ILi4ELi1ELb0EN4cute5tupleIJNS5_1CILi128EEENS7_ILi48EEENS7_ILi96EEEEEELi96ENS_6half_tEfNS_4arch4Sm80ELb0ELb0ELb0ELb1ELb0ELb0ELb1ELb1EEENS1_21CollectiveEpilogueFwdINS6_IJS8_SA_S9_EEENS6_IJNS7_ILi1EEESI_SI_EEESC_SE_Li128ELb1ELb1ELb1ELb0EEENS1_36VarlenDynamicPersistentTileSchedulerILi128ELi48ELi128ELi128ELb1ELb1ELb0ELb0ELb1ELb1EEEEEEEEEvNT_6ParamsE:
[----:B------:R-:W-:Y:S01]  /*0000*/  LDC R1, c[0x0][0x28] ;  /* 0x00000a00ff017b82 */ /* 0x000fe20000000800 */
[----:B------:R-:W-:Y:S05]  /*0010*/  EXIT ;  /* 0x000000000000794d */ /* 0x000fea0003800000 */
.L_x_10:
        /* <DEDUP_REMOVED lines=14> */
.L_x_28:


//--------------------- .text._ZN7cutlass13device_kernelIN5flash19enable_sm80_to_sm89INS1_16FlashAttnFwdSm80INS1_25CollectiveMainloopFwdSm80ILi4ELi1ELb0EN4cute5tupleIJNS5_1CILi128EEENS7_ILi48EEENS7_ILi96EEEEEELi96ENS_6half_tEfNS_4arch4Sm80ELb0ELb0ELb0ELb1ELb0ELb1ELb1ELb1EEENS1_21CollectiveEpilogueFwdINS6_IJS8_SA_S9_EEENS6_IJNS7_ILi1EEESI_SI_EEESC_SE_Li128ELb1ELb1ELb1ELb0EEENS1_36VarlenDynamicPersistentTileSchedulerILi128ELi48ELi128ELi128ELb1ELb1ELb0ELb0ELb1ELb1EEEEEEEEEvNT_6ParamsE --------------------------
	.section	.text._ZN7cutlass13device_kernelIN5flash19enable_sm80_to_sm89INS1_16FlashAttnFwdSm80INS1_25CollectiveMainloopFwdSm80ILi4ELi1ELb0EN4cute5tupleIJNS5_1CILi128EEENS7_ILi48EEENS7_ILi96EEEEEELi96ENS_6half_tEfNS_4arch4Sm80ELb0ELb0ELb0ELb1ELb0ELb1ELb1ELb1EEENS1_21CollectiveEpilogueFwdINS6_IJS8_SA_S9_EEENS6_IJNS7_ILi1EEESI_SI_EEESC_SE_Li128ELb1ELb1ELb1ELb0EEENS1_36VarlenDynamicPersistentTileSchedulerILi128ELi48ELi128ELi128ELb1ELb1ELb0ELb0ELb1ELb1EEEEEEEEEvNT_6ParamsE,"ax",@progbits
	.align	128
.text._ZN7cutlass13device_kernelIN5flash19enable_sm80_to_sm89INS1_16FlashAttnFwdSm80INS1_25CollectiveMainloopFwdSm80ILi4ELi1ELb0EN4cute5tupleIJNS5_1CILi128EEENS7_ILi48EEENS7_ILi96EEEEEELi96ENS_6half_tEfNS_4arch4Sm80ELb0ELb0ELb0ELb1ELb0ELb1ELb1ELb1EEENS1_21CollectiveEpilogueFwdINS6_IJS8_SA_S9_EEENS6_IJNS7_ILi1EEESI_SI_EEESC_SE_Li128ELb1ELb1ELb1ELb0EEENS1_36VarlenDynamicPersistentTileSchedulerILi128ELi48ELi128ELi128ELb1ELb1ELb0ELb0ELb1ELb1EEEEEEEEEvNT_6ParamsE:
        .type           _ZN7cutlass13device_kernelIN5flash19enable_sm80_to_sm89INS1_16FlashAttnFwdSm80INS1_25CollectiveMainloopFwdSm80ILi4ELi1ELb0EN4cute5tupleIJNS5_1CILi128EEENS7_ILi48EEENS7_ILi96EEEEEELi96ENS_6half_tEfNS_4arch4Sm80ELb0ELb0ELb0ELb1ELb0ELb1ELb1ELb1EEENS1_21CollectiveEpilogueFwdINS6_IJS8_SA_S9_EEENS6_IJNS7_ILi1EEESI_SI_EEESC_SE_Li128ELb1ELb1ELb1ELb0EEENS1_36VarlenDynamicPersistentTileSchedulerILi128ELi48ELi128ELi128ELb1ELb1ELb0ELb0ELb1ELb1EEEEEEEEEvNT_6ParamsE,@function
        .size           _ZN7cutlass13device_kernelIN5flash19enable_sm80_to_sm89INS1_16FlashAttnFwdSm80INS1_25CollectiveMainloopFwdSm80ILi4ELi1ELb0EN4cute5tupleIJNS5_1CILi128EEENS7_ILi48EEENS7_ILi96EEEEEELi96ENS_6half_tEfNS_4arch4Sm80ELb0ELb0ELb0ELb1ELb0ELb1ELb1ELb1EEENS1_21CollectiveEpilogueFwdINS6_IJS8_SA_S9_EEENS6_IJNS7_ILi1EEESI_SI_EEESC_SE_Li128ELb1ELb1ELb1ELb0EEENS1_36VarlenDynamicPersistentTileSchedulerILi128ELi48ELi128ELi128ELb1ELb1ELb0ELb0ELb1ELb1EEEEEEEEEvNT_6ParamsE,(.L_x_29 - _ZN7cutlass13device_kernelIN5flash19enable_sm80_to_sm89INS1_16FlashAttnFwdSm80INS1_25CollectiveMainloopFwdSm80ILi4ELi1ELb0EN4cute5tupleIJNS5_1CILi128EEENS7_ILi48EEENS7_ILi96EEEEEELi96ENS_6half_tEfNS_4arch4Sm80ELb0ELb0ELb0ELb1ELb0ELb1ELb1ELb1EEENS1_21CollectiveEpilogueFwdINS6_IJS8_SA_S9_EEENS6_IJNS7_ILi1EEESI_SI_EEESC_SE_Li128ELb1ELb1ELb1ELb0EEENS1_36VarlenDynamicPersistentTileSchedulerILi128ELi48ELi128ELi128ELb1ELb1ELb0ELb0ELb1ELb1EEEEEEEEEvNT_6ParamsE)
        .other          _ZN7cutlass13device_kernelIN5flash19enable_sm80_to_sm89INS1_16FlashAttnFwdSm80INS1_25CollectiveMainloopFwdSm80ILi4ELi1ELb0EN4cute5tupleIJNS5_1CILi128EEENS7_ILi48EEENS7_ILi96EEEEEELi96ENS_6half_tEfNS_4arch4Sm80ELb0ELb0ELb0ELb1ELb0ELb1ELb1ELb1EEENS1_21CollectiveEpilogueFwdINS6_IJS8_SA_S9_EEENS6_IJNS7_ILi1EEESI_SI_EEESC_SE_Li128ELb1ELb1ELb1ELb0EEENS1_36VarlenDynamicPersistentTileSchedulerILi128ELi48ELi128ELi128ELb1ELb1ELb0ELb0ELb1ELb1EEEEEEEEEvNT_6ParamsE,@"STO_CUDA_ENTRY STV_DEFAULT"
_ZN7cutlass13device_kernelIN5flash19enable_sm80_to_sm89INS1_16FlashAttnFwdSm80INS1_25CollectiveMainloopFwdSm80ILi4ELi1ELb0EN4cute5tupleIJNS5_1CILi128EEENS7_ILi48EEENS7_ILi96EEEEEELi96ENS_6half_tEfNS_4arch4Sm80ELb0ELb0ELb0ELb1ELb0ELb1ELb1ELb1EEENS1_21CollectiveEpilogueFwdINS6_IJS8_SA_S9_EEENS6_IJNS7_ILi1EEESI_SI_EEESC_SE_Li128ELb1ELb1ELb1ELb0EEENS1_36VarlenDynamicPersistentTileSchedulerILi128ELi48ELi128ELi128ELb1ELb1ELb0ELb0ELb1ELb1EEEEEEEEEvNT_6ParamsE:
[----:B------:R-:W-:Y:S01]  /*0000*/  LDC R1, c[0x0][0x28] ;  /* 0x00000a00ff017b82 */ /* 0x000fe20000000800 */
[----:B------:R-:W-:Y:S05]  /*0010*/  EXIT ;  /* 0x000000000000794d */ /* 0x000fea0003800000 */
.L_x_11:
        /* <DEDUP_REMOVED lines=14> */
.L_x_29:


//--------------------- .text._ZN7cutlass13device_kernelIN5flash19enable_sm80_to_sm89INS1_16FlashAttnFwdSm80INS1_25CollectiveMainloopFwdSm80ILi4ELi1ELb0EN4cute5tupleIJNS5_1CILi128EEENS7_ILi48EEENS7_ILi96EEEEEELi96ENS_6half_tEfNS_4arch4Sm80ELb0ELb1ELb0ELb0ELb0ELb0ELb1ELb1EEENS1_21CollectiveEpilogueFwdINS6_IJS8_SA_S9_EEENS6_IJNS7_ILi1EEESI_SI_EEESC_SE_Li128ELb0ELb1ELb1ELb0EEENS1_19SingleTileSchedulerILb0ELb1ELb1ELi128EEEEEEEEEvNT_6ParamsE --------------------------
	.section	.text._ZN7cutlass13device_kernelIN5flash19enable_sm80_to_sm89INS1_16FlashAttnFwdSm80INS1_25CollectiveMainloopFwdSm80ILi4ELi1ELb0EN4cute5tupleIJNS5_1CILi128EEENS7_ILi48EEENS7_ILi96EEEEEELi96ENS_6half_tEfNS_4arch4Sm80ELb0ELb1ELb0ELb0ELb0ELb0ELb1ELb1EEENS1_21CollectiveEpilogueFwdINS6_IJS8_SA_S9_EEENS6_IJNS7_ILi1EEESI_SI_EEESC_SE_Li128ELb0ELb1ELb1ELb0EEENS1_19SingleTileSchedulerILb0ELb1ELb1ELi128EEEEEEEEEvNT_6ParamsE,"ax",@progbits
	.align	128
.text._ZN7cutlass13device_kernelIN5flash19enable_sm80_to_sm89INS1_16FlashAttnFwdSm80INS1_25CollectiveMainloopFwdSm80ILi4ELi1ELb0EN4cute5tupleIJNS5_1CILi128EEENS7_ILi48EEENS7_ILi96EEEEEELi96ENS_6half_tEfNS_4arch4Sm80ELb0ELb1ELb0ELb0ELb0ELb0ELb1ELb1EEENS1_21CollectiveEpilogueFwdINS6_IJS8_SA_S9_EEENS6_IJNS7_ILi1EEESI_SI_EEESC_SE_Li128ELb0ELb1ELb1ELb0EEENS1_19SingleTileSchedulerILb0ELb1ELb1ELi128EEEEEEEEEvNT_6ParamsE:
        .type           _ZN7cutlass13device_kernelIN5flash19enable_sm80_to_sm89INS1_16FlashAttnFwdSm80INS1_25CollectiveMainloopFwdSm80ILi4ELi1ELb0EN4cute5tupleIJNS5_1CILi128EEENS7_ILi48EEENS7_ILi96EEEEEELi96ENS_6half_tEfNS_4arch4Sm80ELb0ELb1ELb0ELb0ELb0ELb0ELb1ELb1EEENS1_21CollectiveEpilogueFwdINS6_IJS8_SA_S9_EEENS6_IJNS7_ILi1EEESI_SI_EEESC_SE_Li128ELb0ELb1ELb1ELb0EEENS1_19SingleTileSchedulerILb0ELb1ELb1ELi128EEEEEEEEEvNT_6ParamsE,@function
        .size           _ZN7cutlass13device_kernelIN5flash19enable_sm80_to_sm89INS1_16FlashAttnFwdSm80INS1_25CollectiveMainloopFwdSm80ILi4ELi1ELb0EN4cute5tupleIJNS5_1CILi128EEENS7_ILi48EEENS7_ILi96EEEEEELi96ENS_6half_tEfNS_4arch4Sm80ELb0ELb1ELb0ELb0ELb0ELb0ELb1ELb1EEENS1_21CollectiveEpilogueFwdINS6_IJS8_SA_S9_EEENS6_IJNS7_ILi1EEESI_SI_EEESC_SE_Li128ELb0ELb1ELb1ELb0EEENS1_19SingleTileSchedulerILb0ELb1ELb1ELi128EEEEEEEEEvNT_6ParamsE,(.L_x_30 - _ZN7cutlass13device_kernelIN5flash19enable_sm80_to_sm89INS1_16FlashAttnFwdSm80INS1_25CollectiveMainloopFwdSm80ILi4ELi1ELb0EN4cute5tupleIJNS5_1CILi128EEENS7_ILi48EEENS7_ILi96EEEEEELi96ENS_6half_tEfNS_4arch4Sm80ELb0ELb1ELb0ELb0ELb0ELb0ELb1ELb1EEENS1_21CollectiveEpilogueFwdINS6_IJS8_SA_S9_EEENS6_IJNS7_ILi1EEESI_SI_EEESC_SE_Li128ELb0ELb1ELb1ELb0EEENS1_19SingleTileSchedulerILb0ELb1ELb1ELi128EEEEEEEEEvNT_6ParamsE)
        .other          _ZN7cutlass13device_kernelIN5flash19enable_sm80_to_sm89INS1_16FlashAttnFwdSm80INS1_25CollectiveMainloopFwdSm80ILi4ELi1ELb0EN4cute5tupleIJNS5_1CILi128EEENS7_ILi48EEENS7_ILi96EEEEEELi96ENS_6half_tEfNS_4arch4Sm80ELb0ELb1ELb0ELb0ELb0ELb0ELb1ELb1EEENS1_21CollectiveEpilogueFwdINS6_IJS8_SA_S9_EEENS6_IJNS7_ILi1EEESI_SI_EEESC_SE_Li128ELb0ELb1ELb1ELb0EEENS1_19SingleTileSchedulerILb0ELb1ELb1ELi128EEEEEEEEEvNT_6ParamsE,@"STO_CUDA_ENTRY STV_DEFAULT"
_ZN7cutlass13device_kernelIN5flash19enable_sm80_to_sm89INS1_16FlashAttnFwdSm80INS1_25CollectiveMainloopFwdSm80ILi4ELi1ELb0EN4cute5tupleIJNS5_1CILi128EEENS7_ILi48EEENS7_ILi96EEEEEELi96ENS_6half_tEfNS_4arch4Sm80ELb0ELb1ELb0ELb0ELb0ELb0ELb1ELb1EEENS1_21CollectiveEpilogueFwdINS6_IJS8_SA_S9_EEENS6_IJNS7_ILi1EEESI_SI_EEESC_SE_Li128ELb0ELb1ELb1ELb0EEENS1_19SingleTileSchedulerILb0ELb1ELb1ELi128EEEEEEEEEvNT_6ParamsE:
[----:B------:R-:W-:Y:S01]  /*0000*/  LDC R1, c[0x0][0x28] ;  /* 0x00000a00ff017b82 */ /* 0x000fe20000000800 */
[----:B------:R-:W-:Y:S05]  /*0010*/  EXIT ;  /* 0x000000000000794d */ /* 0x000fea0003800000 */
.L_x_12:
        /* <DEDUP_REMOVED lines=14> */
.L_x_30:


//--------------------- .text._ZN7cutlass13device_kernelIN5flash19enable_sm80_to_sm89INS1_16FlashAttnFwdSm80INS1_25CollectiveMainloopFwdSm80ILi4ELi1ELb0EN4cute5tupleIJNS5_1CILi128EEENS7_ILi48EEENS7_ILi96EEEEEELi96ENS_6half_tEfNS_4arch4Sm80ELb0ELb1ELb0ELb1ELb0ELb0ELb1ELb1EEENS1_21CollectiveEpilogueFwdINS6_IJS8_SA_S9_EEENS6_IJNS7_ILi1EEESI_SI_EEESC_SE_Li128ELb1ELb1ELb1ELb0EEENS1_36VarlenDynamicPersistentTileSchedulerILi128ELi48ELi128ELi128ELb1ELb1ELb0ELb1ELb0ELb1EEEEEEEEEvNT_6ParamsE --------------------------
	.section	.text._ZN7cutlass13device_kernelIN5flash19enable_sm80_to_sm89INS1_16FlashAttnFwdSm80INS1_25CollectiveMainloopFwdSm80ILi4ELi1ELb0EN4cute5tupleIJNS5_1CILi128EEENS7_ILi48EEENS7_ILi96EEEEEELi96ENS_6half_tEfNS_4arch4Sm80ELb0ELb1ELb0ELb1ELb0ELb0ELb1ELb1EEENS1_21CollectiveEpilogueFwdINS6_IJS8_SA_S9_EEENS6_IJNS7_ILi1EEESI_SI_EEESC_SE_Li128ELb1ELb1ELb1ELb0EEENS1_36VarlenDynamicPersistentTileSchedulerILi128ELi48ELi128ELi128ELb1ELb1ELb0ELb1ELb0ELb1EEEEEEEEEvNT_6ParamsE,"ax",@progbits
	.align	128
.text._ZN7cutlass13device_kernelIN5flash19enable_sm80_to_sm89INS1_16FlashAttnFwdSm80INS1_25CollectiveMainloopFwdSm80ILi4ELi1ELb0EN4cute5tupleIJNS5_1CILi128EEENS7_ILi48EEENS7_ILi96EEEEEELi96ENS_6half_tEfNS_4arch4Sm80ELb0ELb1ELb0ELb1ELb0ELb0ELb1ELb1EEENS1_21CollectiveEpilogueFwdINS6_IJS8_SA_S9_EEENS6_IJNS7_ILi1EEESI_SI_EEESC_SE_Li128ELb1ELb1ELb1ELb0EEENS1_36VarlenDynamicPersistentTileSchedulerILi128ELi48ELi128ELi128ELb1ELb1ELb0ELb1ELb0ELb1EEEEEEEEEvNT_6ParamsE:
        .type           _ZN7cutlass13device_kernelIN5flash19enable_sm80_to_sm89INS1_16FlashAttnFwdSm80INS1_25CollectiveMainloopFwdSm80ILi4ELi1ELb0EN4cute5tupleIJNS5_1CILi128EEENS7_ILi48EEENS7_ILi96EEEEEELi96ENS_6half_tEfNS_4arch4Sm80ELb0ELb1ELb0ELb1ELb0ELb0ELb1ELb1EEENS1_21CollectiveEpilogueFwdINS6_IJS8_SA_S9_EEENS6_IJNS7_ILi1EEESI_SI_EEESC_SE_Li128ELb1ELb1ELb1ELb0EEENS1_36VarlenDynamicPersistentTileSchedulerILi128ELi48ELi128ELi128ELb1ELb1ELb0ELb1ELb0ELb1EEEEEEEEEvNT_6ParamsE,@function
        .size           _ZN7cutlass13device_kernelIN5flash19enable_sm80_to_sm89INS1_16FlashAttnFwdSm80INS1_25CollectiveMainloopFwdSm80ILi4ELi1ELb0EN4cute5tupleIJNS5_1CILi128EEENS7_ILi48EEENS7_ILi96EEEEEELi96ENS_6half_tEfNS_4arch4Sm80ELb0ELb1ELb0ELb1ELb0ELb0ELb1ELb1EEENS1_21CollectiveEpilogueFwdINS6_IJS8_SA_S9_EEENS6_IJNS7_ILi1EEESI_SI_EEESC_SE_Li128ELb1ELb1ELb1ELb0EEENS1_36VarlenDynamicPersistentTileSchedulerILi128ELi48ELi128ELi128ELb1ELb1ELb0ELb1ELb0ELb1EEEEEEEEEvNT_6ParamsE,(.L_x_31 - _ZN7cutlass13device_kernelIN5flash19enable_sm80_to_sm89INS1_16FlashAttnFwdSm80INS1_25CollectiveMainloopFwdSm80ILi4ELi1ELb0EN4cute5tupleIJNS5_1CILi128EEENS7_ILi48EEENS7_ILi96EEEEEELi96ENS_6half_tEfNS_4arch4Sm80ELb0ELb1ELb0ELb1ELb0ELb0ELb1ELb1EEENS1_21CollectiveEpilogueFwdINS6_IJS8_SA_S9_EEENS6_IJNS7_ILi1EEESI_SI_EEESC_SE_Li128ELb1ELb1ELb1ELb0EEENS1_36VarlenDynamicPersistentTileSchedulerILi128ELi48ELi128ELi128ELb1ELb1ELb0ELb1ELb0ELb1EEEEEEEEEvNT_6ParamsE)
        .other          _ZN7cutlass13device_kernelIN5flash19enable_sm80_to_sm89INS1_16FlashAttnFwdSm80INS1_25CollectiveMainloopFwdSm80ILi4ELi1ELb0EN4cute5tupleIJNS5_1CILi128EEENS7_ILi48EEENS7_ILi96EEEEEELi96ENS_6half_tEfNS_4arch4Sm80ELb0ELb1ELb0ELb1ELb0ELb0ELb1ELb1EEENS1_21CollectiveEpilogueFwdINS6_IJS8_SA_S9_EEENS6_IJNS7_ILi1EEESI_SI_EEESC_SE_Li128ELb1ELb1ELb1ELb0EEENS1_36VarlenDynamicPersistentTileSchedulerILi128ELi48ELi128ELi128ELb1ELb1ELb0ELb1ELb0ELb1EEEEEEEEEvNT_6ParamsE,@"STO_CUDA_ENTRY STV_DEFAULT"
_ZN7cutlass13device_kernelIN5flash19enable_sm80_to_sm89INS1_16FlashAttnFwdSm80INS1_25CollectiveMainloopFwdSm80ILi4ELi1ELb0EN4cute5tupleIJNS5_1CILi128EEENS7_ILi48EEENS7_ILi96EEEEEELi96ENS_6half_tEfNS_4arch4Sm80ELb0ELb1ELb0ELb1ELb0ELb0ELb1ELb1EEENS1_21CollectiveEpilogueFwdINS6_IJS8_SA_S9_EEENS6_IJNS7_ILi1EEESI_SI_EEESC_SE_Li128ELb1ELb1ELb1ELb0EEENS1_36VarlenDynamicPersistentTileSchedulerILi128ELi48ELi128ELi128ELb1ELb1ELb0ELb1ELb0ELb1EEEEEEEEEvNT_6ParamsE:
[----:B------:R-:W-:Y:S01]  /*0000*/  LDC R1, c[0x0][0x28] ;  /* 0x00000a00ff017b82 */ /* 0x000fe20000000800 */
[----:B------:R-:W-:Y:S05]  /*0010*/  EXIT ;  /* 0x000000000000794d */ /* 0x000fea0003800000 */
.L_x_13:
        /* <DEDUP_REMOVED lines=14> */
.L_x_31:


//--------------------- .text._ZN7cutlass13device_kernelIN5flash19enable_sm80_to_sm89INS1_16FlashAttnFwdSm80INS1_25CollectiveMainloopFwdSm80ILi4ELi1ELb0EN4cute5tupleIJNS5_1CILi128EEENS7_ILi48EEENS7_ILi96EEEEEELi96ENS_6half_tEfNS_4arch4Sm80ELb0ELb1ELb0ELb1ELb0ELb1ELb1ELb1EEENS1_21CollectiveEpilogueFwdINS6_IJS8_SA_S9_EEENS6_IJNS7_ILi1EEESI_SI_EEESC_SE_Li128ELb1ELb1ELb1ELb0EEENS1_36VarlenDynamicPersistentTileSchedulerILi128ELi48ELi128ELi128ELb1ELb1ELb0ELb1ELb0ELb1EEEEEEEEEvNT_6ParamsE --------------------------
	.section	.text._ZN7cutlass13device_kernelIN5flash19enable_sm80_to_sm89INS1_16FlashAttnFwdSm80INS1_25CollectiveMainloopFwdSm80ILi4ELi1ELb0EN4cute5tupleIJNS5_1CILi128EEENS7_ILi48EEENS7_ILi96EEEEEELi96ENS_6half_tEfNS_4arch4Sm80ELb0ELb1ELb0ELb1ELb0ELb1ELb1ELb1EEENS1_21CollectiveEpilogueFwdINS6_IJS8_SA_S9_EEENS6_IJNS7_ILi1EEESI_SI_EEESC_SE_Li128ELb1ELb1ELb1ELb0EEENS1_36VarlenDynamicPersistentTileSchedulerILi128ELi48ELi128ELi128ELb1ELb1ELb0ELb1ELb0ELb1EEEEEEEEEvNT_6ParamsE,"ax",@progbits
	.align	128
.text._ZN7cutlass13device_kernelIN5flash19enable_sm80_to_sm89INS1_16FlashAttnFwdSm80INS1_25CollectiveMainloopFwdSm80ILi4ELi1ELb0EN4cute5tupleIJNS5_1CILi128EEENS7_ILi48EEENS7_ILi96EEEEEELi96ENS_6half_tEfNS_4arch4Sm80ELb0ELb1ELb0ELb1ELb0ELb1ELb1ELb1EEENS1_21CollectiveEpilogueFwdINS6_IJS8_SA_S9_EEENS6_IJNS7_ILi1EEESI_SI_EEESC_SE_Li128ELb1ELb1ELb1ELb0EEENS1_36VarlenDynamicPersistentTileSchedulerILi128ELi48ELi128ELi128ELb1ELb1ELb0ELb1ELb0ELb1EEEEEEEEEvNT_6ParamsE:
        .type           _ZN7cutlass13device_kernelIN5flash19enable_sm80_to_sm89INS1_16FlashAttnFwdSm80INS1_25CollectiveMainloopFwdSm80ILi4ELi1ELb0EN4cute5tupleIJNS5_1CILi128EEENS7_ILi48EEENS7_ILi96EEEEEELi96ENS_6half_tEfNS_4arch4Sm80ELb0ELb1ELb0ELb1ELb0ELb1ELb1ELb1EEENS1_21CollectiveEpilogueFwdINS6_IJS8_SA_S9_EEENS6_IJNS7_ILi1EEESI_SI_EEESC_SE_Li128ELb1ELb1ELb1ELb0EEENS1_36VarlenDynamicPersistentTileSchedulerILi128ELi48ELi128ELi128ELb1ELb1ELb0ELb1ELb0ELb1EEEEEEEEEvNT_6ParamsE,@function
        .size           _ZN7cutlass13device_kernelIN5flash19enable_sm80_to_sm89INS1_16FlashAttnFwdSm80INS1_25CollectiveMainloopFwdSm80ILi4ELi1ELb0EN4cute5tupleIJNS5_1CILi128EEENS7_ILi48EEENS7_ILi96EEEEEELi96ENS_6half_tEfNS_4arch4Sm80ELb0ELb1ELb0ELb1ELb0ELb1ELb1ELb1EEENS1_21CollectiveEpilogueFwdINS6_IJS8_SA_S9_EEENS6_IJNS7_ILi1EEESI_SI_EEESC_SE_Li128ELb1ELb1ELb1ELb0EEENS1_36VarlenDynamicPersistentTileSchedulerILi128ELi48ELi128ELi128ELb1ELb1ELb0ELb1ELb0ELb1EEEEEEEEEvNT_6ParamsE,(.L_x_32 - _ZN7cutlass13device_kernelIN5flash19enable_sm80_to_sm89INS1_16FlashAttnFwdSm80INS1_25CollectiveMainloopFwdSm80ILi4ELi1ELb0EN4cute5tupleIJNS5_1CILi128EEENS7_ILi48EEENS7_ILi96EEEEEELi96ENS_6half_tEfNS_4arch4Sm80ELb0ELb1ELb0ELb1ELb0ELb1ELb1ELb1EEENS1_21CollectiveEpilogueFwdINS6_IJS8_SA_S9_EEENS6_IJNS7_ILi1EEESI_SI_EEESC_SE_Li128ELb1ELb1ELb1ELb0EEENS1_36VarlenDynamicPersistentTileSchedulerILi128ELi48ELi128ELi128ELb1ELb1ELb0ELb1ELb0ELb1EEEEEEEEEvNT_6ParamsE)
        .other          _ZN7cutlass13device_kernelIN5flash19enable_sm80_to_sm89INS1_16FlashAttnFwdSm80INS1_25CollectiveMainloopFwdSm80ILi4ELi1ELb0EN4cute5tupleIJNS5_1CILi128EEENS7_ILi48EEENS7_ILi96EEEEEELi96ENS_6half_tEfNS_4arch4Sm80ELb0ELb1ELb0ELb1ELb0ELb1ELb1ELb1EEENS1_21CollectiveEpilogueFwdINS6_IJS8_SA_S9_EEENS6_IJNS7_ILi1EEESI_SI_EEESC_SE_Li128ELb1ELb1ELb1ELb0EEENS1_36VarlenDynamicPersistentTileSchedulerILi128ELi48ELi128ELi128ELb1ELb1ELb0ELb1ELb0ELb1EEEEEEEEEvNT_6ParamsE,@"STO_CUDA_ENTRY STV_DEFAULT"
_ZN7cutlass13device_kernelIN5flash19enable_sm80_to_sm89INS1_16FlashAttnFwdSm80INS1_25CollectiveMainloopFwdSm80ILi4ELi1ELb0EN4cute5tupleIJNS5_1CILi128EEENS7_ILi48EEENS7_ILi96EEEEEELi96ENS_6half_tEfNS_4arch4Sm80ELb0ELb1ELb0ELb1ELb0ELb1ELb1ELb1EEENS1_21CollectiveEpilogueFwdINS6_IJS8_SA_S9_EEENS6_IJNS7_ILi1EEESI_SI_EEESC_SE_Li128ELb1ELb1ELb1ELb0EEENS1_36VarlenDynamicPersistentTileSchedulerILi128ELi48ELi128ELi128ELb1ELb1ELb0ELb1ELb0ELb1EEEEEEEEEvNT_6ParamsE:
[----:B------:R-:W-:Y:S01]  /*0000*/  LDC R1, c[0x0][0x28] ;  /* 0x00000a00ff017b82 */ /* 0x000fe20000000800 */
[----:B------:R-:W-:Y:S05]  /*0010*/  EXIT ;  /* 0x000000000000794d */ /* 0x000fea0003800000 */
.L_x_14:
        /* <DEDUP_REMOVED lines=14> */
.L_x_32:


//--------------------- .text._ZN7cutlass13device_kernelIN5flash19enable_sm80_to_sm89INS1_16FlashAttnFwdSm80INS1_25CollectiveMainloopFwdSm80ILi4ELi1ELb0EN4cute5tupleIJNS5_1CILi128EEENS7_ILi64EEENS7_ILi96EEEEEELi96ENS_6half_tEfNS_4arch4Sm80ELb1ELb0ELb0ELb0ELb0ELb0ELb1ELb1EEENS1_21CollectiveEpilogueFwdINS6_IJS8_SA_S9_EEENS6_IJNS7_ILi1EEESI_SI_EEESC_SE_Li128ELb0ELb1ELb1ELb0EEENS1_30DynamicPersistentTileSchedulerILi128ELi128ELb1ELb1ELb0EEEEEEEEEvNT_6ParamsE --------------------------
	.section	.text._ZN7cutlass13device_kernelIN5flash19enable_sm80_to_sm89INS1_16FlashAttnFwdSm80INS1_25CollectiveMainloopFwdSm80ILi4ELi1ELb0EN4cute5tupleIJNS5_1CILi128EEENS7_ILi64EEENS7_ILi96EEEEEELi96ENS_6half_tEfNS_4arch4Sm80ELb1ELb0ELb0ELb0ELb0ELb0ELb1ELb1EEENS1_21CollectiveEpilogueFwdINS6_IJS8_SA_S9_EEENS6_IJNS7_ILi1EEESI_SI_EEESC_SE_Li128ELb0ELb1ELb1ELb0EEENS1_30DynamicPersistentTileSchedulerILi128ELi128ELb1ELb1ELb0EEEEEEEEEvNT_6ParamsE,"ax",@progbits
	.align	128
.text._ZN7cutlass13device_kernelIN5flash19enable_sm80_to_sm89INS1_16FlashAttnFwdSm80INS1_25CollectiveMainloopFwdSm80ILi4ELi1ELb0EN4cute5tupleIJNS5_1CILi128EEENS7_ILi64EEENS7_ILi96EEEEEELi96ENS_6half_tEfNS_4arch4Sm80ELb1ELb0ELb0ELb0ELb0ELb0ELb1ELb1EEENS1_21CollectiveEpilogueFwdINS6_IJS8_SA_S9_EEENS6_IJNS7_ILi1EEESI_SI_EEESC_SE_Li128ELb0ELb1ELb1ELb0EEENS1_30DynamicPersistentTileSchedulerILi128ELi128ELb1ELb1ELb0EEEEEEEEEvNT_6ParamsE:
        .type           _ZN7cutlass13device_kernelIN5flash19enable_sm80_to_sm89INS1_16FlashAttnFwdSm80INS1_25CollectiveMainloopFwdSm80ILi4ELi1ELb0EN4cute5tupleIJNS5_1CILi128EEENS7_ILi64EEENS7_ILi96EEEEEELi96ENS_6half_tEfNS_4arch4Sm80ELb1ELb0ELb0ELb0ELb0ELb0ELb1ELb1EEENS1_21CollectiveEpilogueFwdINS6_IJS8_SA_S9_EEENS6_IJNS7_ILi1EEESI_SI_EEESC_SE_Li128ELb0ELb1ELb1ELb0EEENS1_30DynamicPersistentTileSchedulerILi128ELi128ELb1ELb1ELb0EEEEEEEEEvNT_6ParamsE,@function
        .size           _ZN7cutlass13device_kernelIN5flash19enable_sm80_to_sm89INS1_16FlashAttnFwdSm80INS1_25CollectiveMainloopFwdSm80ILi4ELi1ELb0EN4cute5tupleIJNS5_1CILi128EEENS7_ILi64EEENS7_ILi96EEEEEELi96ENS_6half_tEfNS_4arch4Sm80ELb1ELb0ELb0ELb0ELb0ELb0ELb1ELb1EEENS1_21CollectiveEpilogueFwdINS6_IJS8_SA_S9_EEENS6_IJNS7_ILi1EEESI_SI_EEESC_SE_Li128ELb0ELb1ELb1ELb0EEENS1_30DynamicPersistentTileSchedulerILi128ELi128ELb1ELb1ELb0EEEEEEEEEvNT_6ParamsE,(.L_x_33 - _ZN7cutlass13device_kernelIN5flash19enable_sm80_to_sm89INS1_16FlashAttnFwdSm80INS1_25CollectiveMainloopFwdSm80ILi4ELi1ELb0EN4cute5tupleIJNS5_1CILi128EEENS7_ILi64EEENS7_ILi96EEEEEELi96ENS_6half_tEfNS_4arch4Sm80ELb1ELb0ELb0ELb0ELb0ELb0ELb1ELb1EEENS1_21CollectiveEpilogueFwdINS6_IJS8_SA_S9_EEENS6_IJNS7_ILi1EEESI_SI_EEESC_SE_Li128ELb0ELb1ELb1ELb0EEENS1_30DynamicPersistentTileSchedulerILi128ELi128ELb1ELb1ELb0EEEEEEEEEvNT_6ParamsE)
        .other          _ZN7cutlass13device_kernelIN5flash19enable_sm80_to_sm89INS1_16FlashAttnFwdSm80INS1_25CollectiveMainloopFwdSm80ILi4ELi1ELb0EN4cute5tupleIJNS5_1CILi128EEENS7_ILi64EEENS7_ILi96EEEEEELi96ENS_6half_tEfNS_4arch4Sm80ELb1ELb0ELb0ELb0ELb0ELb0ELb1ELb1EEENS1_21CollectiveEpilogueFwdINS6_IJS8_SA_S9_EEENS6_IJNS7_ILi1EEESI_SI_EEESC_SE_Li128ELb0ELb1ELb1ELb0EEENS1_30DynamicPersistentTileSchedulerILi128ELi128ELb1ELb1ELb0EEEEEEEEEvNT_6ParamsE,@"STO_CUDA_ENTRY STV_DEFAULT"
_ZN7cutlass13device_kernelIN5flash19enable_sm80_to_sm89INS1_16FlashAttnFwdSm80INS1_25CollectiveMainloopFwdSm80ILi4ELi1ELb0EN4cute5tupleIJNS5_1CILi128EEENS7_ILi64EEENS7_ILi96EEEEEELi96ENS_6half_tEfNS_4arch4Sm80ELb1ELb0ELb0ELb0ELb0ELb0ELb1ELb1EEENS1_21CollectiveEpilogueFwdINS6_IJS8_SA_S9_EEENS6_IJNS7_ILi1EEESI_SI_EEESC_SE_Li128ELb0ELb1ELb1ELb0EEENS1_30DynamicPersistentTileSchedulerILi128ELi128ELb1ELb1ELb0EEEEEEEEEvNT_6ParamsE:
[----:B------:R-:W-:Y:S01]  /*0000*/  LDC R1, c[0x0][0x28] ;  /* 0x00000a00ff017b82 */ /* 0x000fe20000000800 */
[----:B------:R-:W-:Y:S05]  /*0010*/  EXIT ;  /* 0x000000000000794d */ /* 0x000fea0003800000 */
.L_x_15:
        /* <DEDUP_REMOVED lines=14> */
.L_x_33:


//--------------------- .text._ZN7cutlass13device_kernelIN5flash19enable_sm80_to_sm89INS1_16FlashAttnFwdSm80INS1_25CollectiveMainloopFwdSm80ILi4ELi1ELb0EN4cute5tupleIJNS5_1CILi128EEENS7_ILi48EEENS7_ILi96EEEEEELi96ENS_6half_tEfNS_4arch4Sm80ELb1ELb0ELb0ELb1ELb0ELb0ELb1ELb1EEENS1_21CollectiveEpilogueFwdINS6_IJS8_SA_S9_EEENS6_IJNS7_ILi1EEESI_SI_EEESC_SE_Li128ELb1ELb1ELb1ELb0EEENS1_36VarlenDynamicPersistentTileSchedulerILi128ELi48ELi128ELi128ELb1ELb1ELb0ELb1ELb1ELb1EEEEEEEEEvNT_6ParamsE --------------------------
	.section	.text._ZN7cutlass13device_kernelIN5flash19enable_sm80_to_sm89INS1_16FlashAttnFwdSm80INS1_25CollectiveMainloopFwdSm80ILi4ELi1ELb0EN4cute5tupleIJNS5_1CILi128EEENS7_ILi48EEENS7_ILi96EEEEEELi96ENS_6half_tEfNS_4arch4Sm80ELb1ELb0ELb0ELb1ELb0ELb0ELb1ELb1EEENS1_21CollectiveEpilogueFwdINS6_IJS8_SA_S9_EEENS6_IJNS7_ILi1EEESI_SI_EEESC_SE_Li128ELb1ELb1ELb1ELb0EEENS1_36VarlenDynamicPersistentTileSchedulerILi128ELi48ELi128ELi128ELb1ELb1ELb0ELb1ELb1ELb1EEEEEEEEEvNT_6ParamsE,"ax",@progbits
	.align	128
.text._ZN7cutlass13device_kernelIN5flash19enable_sm80_to_sm89INS1_16FlashAttnFwdSm80INS1_25CollectiveMainloopFwdSm80ILi4ELi1ELb0EN4cute5tupleIJNS5_1CILi128EEENS7_ILi48EEENS7_ILi96EEEEEELi96ENS_6half_tEfNS_4arch4Sm80ELb1ELb0ELb0ELb1ELb0ELb0ELb1ELb1EEENS1_21CollectiveEpilogueFwdINS6_IJS8_SA_S9_EEENS6_IJNS7_ILi1EEESI_SI_EEESC_SE_Li128ELb1ELb1ELb1ELb0EEENS1_36VarlenDynamicPersistentTileSchedulerILi128ELi48ELi128ELi128ELb1ELb1ELb0ELb1ELb1ELb1EEEEEEEEEvNT_6ParamsE:
        .type           _ZN7cutlass13device_kernelIN5flash19enable_sm80_to_sm89INS1_16FlashAttnFwdSm80INS1_25CollectiveMainloopFwdSm80ILi4ELi1ELb0EN4cute5tupleIJNS5_1CILi128EEENS7_ILi48EEENS7_ILi96EEEEEELi96ENS_6half_tEfNS_4arch4Sm80ELb1ELb0ELb0ELb1ELb0ELb0ELb1ELb1EEENS1_21CollectiveEpilogueFwdINS6_IJS8_SA_S9_EEENS6_IJNS7_ILi1EEESI_SI_EEESC_SE_Li128ELb1ELb1ELb1ELb0EEENS1_36VarlenDynamicPersistentTileSchedulerILi128ELi48ELi128ELi128ELb1ELb1ELb0ELb1ELb1ELb1EEEEEEEEEvNT_6ParamsE,@function
        .size           _ZN7cutlass13device_kernelIN5flash19enable_sm80_to_sm89INS1_16FlashAttnFwdSm80INS1_25CollectiveMainloopFwdSm80ILi4ELi1ELb0EN4cute5tupleIJNS5_1CILi128EEENS7_ILi48EEENS7_ILi96EEEEEELi96ENS_6half_tEfNS_4arch4Sm80ELb1ELb0ELb0ELb1ELb0ELb0ELb1ELb1EEENS1_21CollectiveEpilogueFwdINS6_IJS8_SA_S9_EEENS6_IJNS7_ILi1EEESI_SI_EEESC_SE_Li128ELb1ELb1ELb1ELb0EEENS1_36VarlenDynamicPersistentTileSchedulerILi128ELi48ELi128ELi128ELb1ELb1ELb0ELb1ELb1ELb1EEEEEEEEEvNT_6ParamsE,(.L_x_34 - _ZN7cutlass13device_kernelIN5flash19enable_sm80_to_sm89INS1_16FlashAttnFwdSm80INS1_25CollectiveMainloopFwdSm80ILi4ELi1ELb0EN4cute5tupleIJNS5_1CILi128EEENS7_ILi48EEENS7_ILi96EEEEEELi96ENS_6half_tEfNS_4arch4Sm80ELb1ELb0ELb0ELb1ELb0ELb0ELb1ELb1EEENS1_21CollectiveEpilogueFwdINS6_IJS8_SA_S9_EEENS6_IJNS7_ILi1EEESI_SI_EEESC_SE_Li128ELb1ELb1ELb1ELb0EEENS1_36VarlenDynamicPersistentTileSchedulerILi128ELi48ELi128ELi128ELb1ELb1ELb0ELb1ELb1ELb1EEEEEEEEEvNT_6ParamsE)
        .other          _ZN7cutlass13device_kernelIN5flash19enable_sm80_to_sm89INS1_16FlashAttnFwdSm80INS1_25CollectiveMainloopFwdSm80ILi4ELi1ELb0EN4cute5tupleIJNS5_1CILi128EEENS7_ILi48EEENS7_ILi96EEEEEELi96ENS_6half_tEfNS_4arch4Sm80ELb1ELb0ELb0ELb1ELb0ELb0ELb1ELb1EEENS1_21CollectiveEpilogueFwdINS6_IJS8_SA_S9_EEENS6_IJNS7_ILi1EEESI_SI_EEESC_SE_Li128ELb1ELb1ELb1ELb0EEENS1_36VarlenDynamicPersistentTileSchedulerILi128ELi48ELi128ELi128ELb1ELb1ELb0ELb1ELb1ELb1EEEEEEEEEvNT_6ParamsE,@"STO_CUDA_ENTRY STV_DEFAULT"
_ZN7cutlass13device_kernelIN5flash19enable_sm80_to_sm89INS1_16FlashAttnFwdSm80INS1_25CollectiveMainloopFwdSm80ILi4ELi1ELb0EN4cute5tupleIJNS5_1CILi128EEENS7_ILi48EEENS7_ILi96EEEEEELi96ENS_6half_tEfNS_4arch4Sm80ELb1ELb0ELb0ELb1ELb0ELb0ELb1ELb1EEENS1_21CollectiveEpilogueFwdINS6_IJS8_SA_S9_EEENS6_IJNS7_ILi1EEESI_SI_EEESC_SE_Li128ELb1ELb1ELb1ELb0EEENS1_36VarlenDynamicPersistentTileSchedulerILi128ELi48ELi128ELi128ELb1ELb1ELb0ELb1ELb1ELb1EEEEEEEEEvNT_6ParamsE:
[----:B------:R-:W-:Y:S01]  /*0000*/  LDC R1, c[0x0][0x28] ;  /* 0x00000a00ff017b82 */ /* 0x000fe20000000800 */
[----:B------:R-:W-:Y:S05]  /*0010*/  EXIT ;  /* 0x000000000000794d */ /* 0x000fea0003800000 */
.L_x_16:
        /* <DEDUP_REMOVED lines=14> */
.L_x_34:


//--------------------- .text._ZN7cutlass13device_kernelIN5flash19enable_sm80_to_sm89INS1_16FlashAttnFwdSm80INS1_25CollectiveMainloopFwdSm80ILi4ELi1ELb0EN4cute5tupleIJNS5_1CILi128EEENS7_ILi48EEENS7_ILi96EEEEEELi96ENS_6half_tEfNS_4arch4Sm80ELb1ELb0ELb0ELb1ELb0ELb1ELb1ELb1EEENS1_21CollectiveEpilogueFwdINS6_IJS8_SA_S9_EEENS6_IJNS7_ILi1EEESI_SI_EEESC_SE_Li128ELb1ELb1ELb1ELb0EEENS1_36VarlenDynamicPersistentTileSchedulerILi128ELi48ELi128ELi128ELb1ELb1ELb0ELb1ELb1ELb1EEEEEEEEEvNT_6ParamsE --------------------------
	.section	.text._ZN7cutlass13device_kernelIN5flash19enable_sm80_to_sm89INS1_16FlashAttnFwdSm80INS1_25CollectiveMainloopFwdSm80ILi4ELi1ELb0EN4cute5tupleIJNS5_1CILi128EEENS7_ILi48EEENS7_ILi96EEEEEELi96ENS_6half_tEfNS_4arch4Sm80ELb1ELb0ELb0ELb1ELb0ELb1ELb1ELb1EEENS1_21CollectiveEpilogueFwdINS6_IJS8_SA_S9_EEENS6_IJNS7_ILi1EEESI_SI_EEESC_SE_Li128ELb1ELb1ELb1ELb0EEENS1_36VarlenDynamicPersistentTileSchedulerILi128ELi48ELi128ELi128ELb1ELb1ELb0ELb1ELb1ELb1EEEEEEEEEvNT_6ParamsE,"ax",@progbits
	.align	128
.text._ZN7cutlass13device_kernelIN5flash19enable_sm80_to_sm89INS1_16FlashAttnFwdSm80INS1_25CollectiveMainloopFwdSm80ILi4ELi1ELb0EN4cute5tupleIJNS5_1CILi128EEENS7_ILi48EEENS7_ILi96EEEEEELi96ENS_6half_tEfNS_4arch4Sm80ELb1ELb0ELb0ELb1ELb0ELb1ELb1ELb1EEENS1_21CollectiveEpilogueFwdINS6_IJS8_SA_S9_EEENS6_IJNS7_ILi1EEESI_SI_EEESC_SE_Li128ELb1ELb1ELb1ELb0EEENS1_36VarlenDynamicPersistentTileSchedulerILi128ELi48ELi128ELi128ELb1ELb1ELb0ELb1ELb1ELb1EEEEEEEEEvNT_6ParamsE:
        .type           _ZN7cutlass13device_kernelIN5flash19enable_sm80_to_sm89INS1_16FlashAttnFwdSm80INS1_25CollectiveMainloopFwdSm80ILi4ELi1ELb0EN4cute5tupleIJNS5_1CILi128EEENS7_ILi48EEENS7_ILi96EEEEEELi96ENS_6half_tEfNS_4arch4Sm80ELb1ELb0ELb0ELb1ELb0ELb1ELb1ELb1EEENS1_21CollectiveEpilogueFwdINS6_IJS8_SA_S9_EEENS6_IJNS7_ILi1EEESI_SI_EEESC_SE_Li128ELb1ELb1ELb1ELb0EEENS1_36VarlenDynamicPersistentTileSchedulerILi128ELi48ELi128ELi128ELb1ELb1ELb0ELb1ELb1ELb1EEEEEEEEEvNT_6ParamsE,@function
        .size           _ZN7cutlass13device_kernelIN5flash19enable_sm80_to_sm89INS1_16FlashAttnFwdSm80INS1_25CollectiveMainloopFwdSm80ILi4ELi1ELb0EN4cute5tupleIJNS5_1CILi128EEENS7_ILi48EEENS7_ILi96EEEEEELi96ENS_6half_tEfNS_4arch4Sm80ELb1ELb0ELb0ELb1ELb0ELb1ELb1ELb1EEENS1_21CollectiveEpilogueFwdINS6_IJS8_SA_S9_EEENS6_IJNS7_ILi1EEESI_SI_EEESC_SE_Li128ELb1ELb1ELb1ELb0EEENS1_36VarlenDynamicPersistentTileSchedulerILi128ELi48ELi128ELi128ELb1ELb1ELb0ELb1ELb1ELb1EEEEEEEEEvNT_6ParamsE,(.L_x_35 - _ZN7cutlass13device_kernelIN5flash19enable_sm80_to_sm89INS1_16FlashAttnFwdSm80INS1_25CollectiveMainloopFwdSm80ILi4ELi1ELb0EN4cute5tupleIJNS5_1CILi128EEENS7_ILi48EEENS7_ILi96EEEEEELi96ENS_6half_tEfNS_4arch4Sm80ELb1ELb0ELb0ELb1ELb0ELb1ELb1ELb1EEENS1_21CollectiveEpilogueFwdINS6_IJS8_SA_S9_EEENS6_IJNS7_ILi1EEESI_SI_EEESC_SE_Li128ELb1ELb1ELb1ELb0EEENS1_36VarlenDynamicPersistentTileSchedulerILi128ELi48ELi128ELi128ELb1ELb1ELb0ELb1ELb1ELb1EEEEEEEEEvNT_6ParamsE)
        .other          _ZN7cutlass13device_kernelIN5flash19enable_sm80_to_sm89INS1_16FlashAttnFwdSm80INS1_25CollectiveMainloopFwdSm80ILi4ELi1ELb0EN4cute5tupleIJNS5_1CILi128EEENS7_ILi48EEENS7_ILi96EEEEEELi96ENS_6half_tEfNS_4arch4Sm80ELb1ELb0ELb0ELb1ELb0ELb1ELb1ELb1EEENS1_21CollectiveEpilogueFwdINS6_IJS8_SA_S9_EEENS6_IJNS7_ILi1EEESI_SI_EEESC_SE_Li128ELb1ELb1ELb1ELb0EEENS1_36VarlenDynamicPersistentTileSchedulerILi128ELi48ELi128ELi128ELb1ELb1ELb0ELb1ELb1ELb1EEEEEEEEEvNT_6ParamsE,@"STO_CUDA_ENTRY STV_DEFAULT"
_ZN7cutlass13device_kernelIN5flash19enable_sm80_to_sm89INS1_16FlashAttnFwdSm80INS1_25CollectiveMainloopFwdSm80ILi4ELi1ELb0EN4cute5tupleIJNS5_1CILi128EEENS7_ILi48EEENS7_ILi96EEEEEELi96ENS_6half_tEfNS_4arch4Sm80ELb1ELb0ELb0ELb1ELb0ELb1ELb1ELb1EEENS1_21CollectiveEpilogueFwdINS6_IJS8_SA_S9_EEENS6_IJNS7_ILi1EEESI_SI_EEESC_SE_Li128ELb1ELb1ELb1ELb0EEENS1_36VarlenDynamicPersistentTileSchedulerILi128ELi48ELi128ELi128ELb1ELb1ELb0ELb1ELb1ELb1EEEEEEEEEvNT_6ParamsE:
[----:B------:R-:W-:Y:S01]  /*0000*/  LDC R1, c[0x0][0x28] ;  /* 0x00000a00ff017b82 */ /* 0x000fe20000000800 */
[----:B------:R-:W-:Y:S05]  /*0010*/  EXIT ;  /* 0x000000000000794d */ /* 0x000fea0003800000 */
.L_x_17:
        /* <DEDUP_REMOVED lines=14> */
.L_x_35:


//--------------------- .nv.shared.reserved.0     --------------------------
	.section	.nv.shared.reserved.0,"aw",@nobits
	.weak		__nv_reservedSMEM_offset_0_alias
	.size		__nv_reservedSMEM_offset_0_alias, 0, 0
	.other		__nv_reservedSMEM_offset_0_alias,@"STO_CUDA_RESERVED_SHARED STV_DEFAULT"
__nv_reservedSMEM_offset_0_alias:
	.zero		0


//--------------------- .nv.global                --------------------------
	.section	.nv.global,"aw",@nobits
.nv.global:
	.type		_ZN82_INTERNAL_2e67bb2b_46_flash_fwd_hdim96_fp16_split_softcapall_sm80_cu_0106449f_35124cute1_E,@object
	.size		_ZN82_INTERNAL_2e67bb2b_46_flash_fwd_hdim96_fp16_split_softcapall_sm80_cu_0106449f_35124cute1_E,(_ZN82_INTERNAL_2e67bb2b_46_flash_fwd_hdim96_fp16_split_softcapall_sm80_cu_0106449f_35124cuda3std3__45__cpo6cbeginE - _ZN82_INTERNAL_2e67bb2b_46_flash_fwd_hdim96_fp16_split_softcapall_sm80_cu_0106449f_35124cute1_E)
_ZN82_INTERNAL_2e67bb2b_46_flash_fwd_hdim96_fp16_split_softcapall_sm80_cu_0106449f_35124cute1_E:
	.zero		1
	.type		_ZN82_INTERNAL_2e67bb2b_46_flash_fwd_hdim96_fp16_split_softcapall_sm80_cu_0106449f_35124cuda3std3__45__cpo6cbeginE,@object
	.size		_ZN82_INTERNAL_2e67bb2b_46_flash_fwd_hdim96_fp16_split_softcapall_sm80_cu_0106449f_35124cuda3std3__45__cpo6cbeginE,(_ZN82_INTERNAL_2e67bb2b_46_flash_fwd_hdim96_fp16_split_softcapall_sm80_cu_0106449f_35124cuda3std3__48in_placeE - _ZN82_INTERNAL_2e67bb2b_46_flash_fwd_hdim96_fp16_split_softcapall_sm80_cu_0106449f_35124cuda3std3__45__cpo6cbeginE)
_ZN82_INTERNAL_2e67bb2b_46_flash_fwd_hdim96_fp16_split_softcapall_sm80_cu_0106449f_35124cuda3std3__45__cpo6cbeginE:
	.zero		1
	.type		_ZN82_INTERNAL_2e67bb2b_46_flash_fwd_hdim96_fp16_split_softcapall_sm80_cu_0106449f_35124cuda3std3__48in_placeE,@object
	.size		_ZN82_INTERNAL_2e67bb2b_46_flash_fwd_hdim96_fp16_split_softcapall_sm80_cu_0106449f_35124cuda3std3__48in_placeE,(_ZN82_INTERNAL_2e67bb2b_46_flash_fwd_hdim96_fp16_split_softcapall_sm80_cu_0106449f_35124cuda3std6ranges3__45__cpo9iter_moveE - _ZN82_INTERNAL_2e67bb2b_46_flash_fwd_hdim96_fp16_split_softcapall_sm80_cu_0106449f_35124cuda3std3__48in_placeE)
_ZN82_INTERNAL_2e67bb2b_46_flash_fwd_hdim96_fp16_split_softcapall_sm80_cu_0106449f_35124cuda3std3__48in_placeE:
	.zero		1
	.type		_ZN82_INTERNAL_2e67bb2b_46_flash_fwd_hdim96_fp16_split_softcapall_sm80_cu_0106449f_35124cuda3std6ranges3__45__cpo9iter_moveE,@object
	.size		_ZN82_INTERNAL_2e67bb2b_46_flash_fwd_hdim96_fp16_split_softcapall_sm80_cu_0106449f_35124cuda3std6ranges3__45__cpo9iter_moveE,(_ZN82_INTERNAL_2e67bb2b_46_flash_fwd_hdim96_fp16_split_softcapall_sm80_cu_0106449f_35124cuda3std3__45__cpo5beginE - _ZN82_INTERNAL_2e67bb2b_46_flash_fwd_hdim96_fp16_split_softcapall_sm80_cu_0106449f_35124cuda3std6ranges3__45__cpo9iter_moveE)
_ZN82_INTERNAL_2e67bb2b_46_flash_fwd_hdim96_fp16_split_softcapall_sm80_cu_0106449f_35124cuda3std6ranges3__45__cpo9iter_moveE:
	.zero		1
	.type		_ZN82_INTERNAL_2e67bb2b_46_flash_fwd_hdim96_fp16_split_softcapall_sm80_cu_0106449f_35124cuda3std3__45__cpo5beginE,@object
	.size		_ZN82_INTERNAL_2e67bb2b_46_flash_fwd_hdim96_fp16_split_softcapall_sm80_cu_0106449f_35124cuda3std3__45__cpo5beginE,(_ZN82_INTERNAL_2e67bb2b_46_flash_fwd_hdim96_fp16_split_softcapall_sm80_cu_0106449f_35124cuda3std3__484_GLOBAL__N__2e67bb2b_46_flash_fwd_hdim96_fp16_split_softcapall_sm80_cu_0106449f_35126ignoreE - _ZN82_INTERNAL_2e67bb2b_46_flash_fwd_hdim96_fp16_split_softcapall_sm80_cu_0106449f_35124cuda3std3__45__cpo5beginE)
_ZN82_INTERNAL_2e67bb2b_46_flash_fwd_hdim96_fp16_split_softcapall_sm80_cu_0106449f_35124cuda3std3__45__cpo5beginE:
	.zero		1
	.type		_ZN82_INTERNAL_2e67bb2b_46_flash_fwd_hdim96_fp16_split_softcapall_sm80_cu_0106449f_35124cuda3std3__484_GLOBAL__N__2e67bb2b_46_flash_fwd_hdim96_fp16_split_softcapall_sm80_cu_0106449f_35126ignoreE,@object
	.size		_ZN82_INTERNAL_2e67bb2b_46_flash_fwd_hdim96_fp16_split_softcapall_sm80_cu_0106449f_35124cuda3std3__484_GLOBAL__N__2e67bb2b_46_flash_fwd_hdim96_fp16_split_softcapall_sm80_cu_0106449f_35126ignoreE,(_ZN82_INTERNAL_2e67bb2b_46_flash_fwd_hdim96_fp16_split_softcapall_sm80_cu_0106449f_35124cute7productE - _ZN82_INTERNAL_2e67bb2b_46_flash_fwd_hdim96_fp16_split_softcapall_sm80_cu_0106449f_35124cuda3std3__484_GLOBAL__N__2e67bb2b_46_flash_fwd_hdim96_fp16_split_softcapall_sm80_cu_0106449f_35126ignoreE)
_ZN82_INTERNAL_2e67bb2b_46_flash_fwd_hdim96_fp16_split_softcapall_sm80_cu_0106449f_35124cuda3std3__484_GLOBAL__N__2e67bb2b_46_flash_fwd_hdim96_fp16_split_softcapall_sm80_cu_0106449f_35126ignoreE:
	.zero		1
	.type		_ZN82_INTERNAL_2e67bb2b_46_flash_fwd_hdim96_fp16_split_softcapall_sm80_cu_0106449f_35124cute7productE,@object
	.size		_ZN82_INTERNAL_2e67bb2b_46_flash_fwd_hdim96_fp16_split_softcapall_sm80_cu_0106449f_35124cute7productE,(_ZN82_INTERNAL_2e67bb2b_46_flash_fwd_hdim96_fp16_split_softcapall_sm80_cu_0106449f_35124cuda3std3__45__cpo3endE - _ZN82_INTERNAL_2e67bb2b_46_flash_fwd_hdim96_fp16_split_softcapall_sm80_cu_0106449f_35124cute7productE)
_ZN82_INTERNAL_2e67bb2b_46_flash_fwd_hdim96_fp16_split_softcapall_sm80_cu_0106449f_35124cute7productE:
	.zero		1
	.type		_ZN82_INTERNAL_2e67bb2b_46_flash_fwd_hdim96_fp16_split_softcapall_sm80_cu_0106449f_35124cuda3std3__45__cpo3endE,@object
	.size		_ZN82_INTERNAL_2e67bb2b_46_flash_fwd_hdim96_fp16_split_softcapall_sm80_cu_0106449f_35124cuda3std3__45__cpo3endE,(_ZN82_INTERNAL_2e67bb2b_46_flash_fwd_hdim96_fp16_split_softcapall_sm80_cu_0106449f_35124cuda3std3__419piecewise_constructE - _ZN82_INTERNAL_2e67bb2b_46_flash_fwd_hdim96_fp16_split_softcapall_sm80_cu_0106449f_35124cuda3std3__45__cpo3endE)
_ZN82_INTERNAL_2e67bb2b_46_flash_fwd_hdim96_fp16_split_softcapall_sm80_cu_0106449f_35124cuda3std3__45__cpo3endE:
	.zero		1
	.type		_ZN82_INTERNAL_2e67bb2b_46_flash_fwd_hdim96_fp16_split_softcapall_sm80_cu_0106449f_35124cuda3std3__419piecewise_constructE,@object
	.size		_ZN82_INTERNAL_2e67bb2b_46_flash_fwd_hdim96_fp16_split_softcapall_sm80_cu_0106449f_35124cuda3std3__419piecewise_constructE,(_ZN82_INTERNAL_2e67bb2b_46_flash_fwd_hdim96_fp16_split_softcapall_sm80_cu_0106449f_35124cuda3std3__45__cpo4cendE - _ZN82_INTERNAL_2e67bb2b_46_flash_fwd_hdim96_fp16_split_softcapall_sm80_cu_0106449f_35124cuda3std3__419piecewise_constructE)
_ZN82_INTERNAL_2e67bb2b_46_flash_fwd_hdim96_fp16_split_softcapall_sm80_cu_0106449f_35124cuda3std3__419piecewise_constructE:
	.zero		1
	.type		_ZN82_INTERNAL_2e67bb2b_46_flash_fwd_hdim96_fp16_split_softcapall_sm80_cu_0106449f_35124cuda3std3__45__cpo4cendE,@object
	.size		_ZN82_INTERNAL_2e67bb2b_46_flash_fwd_hdim96_fp16_split_softcapall_sm80_cu_0106449f_35124cuda3std3__45__cpo4cendE,(_ZN82_INTERNAL_2e67bb2b_46_flash_fwd_hdim96_fp16_split_softcapall_sm80_cu_0106449f_35124cuda3std6ranges3__45__cpo4swapE - _ZN82_INTERNAL_2e67bb2b_46_flash_fwd_hdim96_fp16_split_softcapall_sm80_cu_0106449f_35124cuda3std3__45__cpo4cendE)
_ZN82_INTERNAL_2e67bb2b_46_flash_fwd_hdim96_fp16_split_softcapall_sm80_cu_0106449f_35124cuda3std3__45__cpo4cendE:
	.zero		1
	.type		_ZN82_INTERNAL_2e67bb2b_46_flash_fwd_hdim96_fp16_split_softcapall_sm80_cu_0106449f_35124cuda3std6ranges3__45__cpo4swapE,@object
	.size		_ZN82_INTERNAL_2e67bb2b_46_flash_fwd_hdim96_fp16_split_softcapall_sm80_cu_0106449f_35124cuda3std6ranges3__45__cpo4swapE,(.L_7 - _ZN82_INTERNAL_2e67bb2b_46_flash_fwd_hdim96_fp16_split_softcapall_sm80_cu_0106449f_35124cuda3std6ranges3__45__cpo4swapE)
_ZN82_INTERNAL_2e67bb2b_46_flash_fwd_hdim96_fp16_split_softcapall_sm80_cu_0106449f_35124cuda3std6ranges3__45__cpo4swapE:
	.zero		1
.L_7:


//--------------------- .nv.constant0._ZN7cutlass13device_kernelIN5flash19enable_sm80_to_sm89INS1_16FlashAttnFwdSm80INS1_25CollectiveMainloopFwdSm80ILi4ELi1ELb0EN4cute5tupleIJNS5_1CILi128EEENS7_ILi64EEENS7_ILi96EEEEEELi96ENS_6half_tEfNS_4arch4Sm80ELb0ELb0ELb1ELb0ELb0ELb0ELb1ELb1EEENS1_21CollectiveEpilogueFwdINS6_IJS8_SA_S9_EEENS6_IJNS7_ILi1EEESI_SI_EEESC_SE_Li128ELb0ELb1ELb1ELb0EEENS1_19SingleTileSchedulerILb0ELb1ELb1ELi128EEEEEEEEEvNT_6ParamsE --------------------------
	.section	.nv.constant0._ZN7cutlass13device_kernelIN5flash19enable_sm80_to_sm89INS1_16FlashAttnFwdSm80INS1_25CollectiveMainloopFwdSm80ILi4ELi1ELb0EN4cute5tupleIJNS5_1CILi128EEENS7_ILi64EEENS7_ILi96EEEEEELi96ENS_6half_tEfNS_4arch4Sm80ELb0ELb0ELb1ELb0ELb0ELb0ELb1ELb1EEENS1_21CollectiveEpilogueFwdINS6_IJS8_SA_S9_EEENS6_IJNS7_ILi1EEESI_SI_EEESC_SE_Li128ELb0ELb1ELb1ELb0EEENS1_19SingleTileSchedulerILb0ELb1ELb1ELi128EEEEEEEEEvNT_6ParamsE,"a",@progbits
	.sectionflags	@""
	.align	4
.nv.constant0._ZN7cutlass13device_kernelIN5flash19enable_sm80_to_sm89INS1_16FlashAttnFwdSm80INS1_25CollectiveMainloopFwdSm80ILi4ELi1ELb0EN4cute5tupleIJNS5_1CILi128EEENS7_ILi64EEENS7_ILi96EEEEEELi96ENS_6half_tEfNS_4arch4Sm80ELb0ELb0ELb1ELb0ELb0ELb0ELb1ELb1EEENS1_21CollectiveEpilogueFwdINS6_IJS8_SA_S9_EEENS6_IJNS7_ILi1EEESI_SI_EEESC_SE_Li128ELb0ELb1ELb1ELb0EEENS1_19SingleTileSchedulerILb0ELb1ELb1ELi128EEEEEEEEEvNT_6ParamsE:
	.zero		1576


//--------------------- .nv.constant0._ZN7cutlass13device_kernelIN5flash19enable_sm80_to_sm89INS1_16FlashAttnFwdSm80INS1_25CollectiveMainloopFwdSm80ILi4ELi1ELb0EN4cute5tupleIJNS5_1CILi128EEENS7_ILi48EEENS7_ILi96EEEEEELi96ENS_6half_tEfNS_4arch4Sm80ELb0ELb0ELb1ELb1ELb0ELb0ELb1ELb1EEENS1_21CollectiveEpilogueFwdINS6_IJS8_SA_S9_EEENS6_IJNS7_ILi1EEESI_SI_EEESC_SE_Li128ELb1ELb1ELb1ELb0EEENS1_36VarlenDynamicPersistentTileSchedulerILi128ELi48ELi128ELi128ELb1ELb1ELb0ELb0ELb1ELb1EEEEEEEEEvNT_6ParamsE --------------------------
	.section	.nv.constant0._ZN7cutlass13device_kernelIN5flash19enable_sm80_to_sm89INS1_16FlashAttnFwdSm80INS1_25CollectiveMainloopFwdSm80ILi4ELi1ELb0EN4cute5tupleIJNS5_1CILi128EEENS7_ILi48EEENS7_ILi96EEEEEELi96ENS_6half_tEfNS_4arch4Sm80ELb0ELb0ELb1ELb1ELb0ELb0ELb1ELb1EEENS1_21CollectiveEpilogueFwdINS6_IJS8_SA_S9_EEENS6_IJNS7_ILi1EEESI_SI_EEESC_SE_Li128ELb1ELb1ELb1ELb0EEENS1_36VarlenDynamicPersistentTileSchedulerILi128ELi48ELi128ELi128ELb1ELb1ELb0ELb0ELb1ELb1EEEEEEEEEvNT_6ParamsE,"a",@progbits
	.sectionflags	@""
	.align	4
.nv.constant0._ZN7cutlass13device_kernelIN5flash19enable_sm80_to_sm89INS1_16FlashAttnFwdSm80INS1_25CollectiveMainloopFwdSm80ILi4ELi1ELb0EN4cute5tupleIJNS5_1CILi128EEENS7_ILi48EEENS7_ILi96EEEEEELi96ENS_6half_tEfNS_4arch4Sm80ELb0ELb0ELb1ELb1ELb0ELb0ELb1ELb1EEENS1_21CollectiveEpilogueFwdINS6_IJS8_SA_S9_EEENS6_IJNS7_ILi1EEESI_SI_EEESC_SE_Li128ELb1ELb1ELb1ELb0EEENS1_36VarlenDynamicPersistentTileSchedulerILi128ELi48ELi128ELi128ELb1ELb1ELb0ELb0ELb1ELb1EEEEEEEEEvNT_6ParamsE:
	.zero		1608


//--------------------- .nv.constant0._ZN7cutlass13device_kernelIN5flash19enable_sm80_to_sm89INS1_16FlashAttnFwdSm80INS1_25CollectiveMainloopFwdSm80ILi4ELi1ELb0EN4cute5tupleIJNS5_1CILi128EEENS7_ILi48EEENS7_ILi96EEEEEELi96ENS_6half_tEfNS_4arch4Sm80ELb0ELb0ELb1ELb1ELb0ELb1ELb1ELb1EEENS1_21CollectiveEpilogueFwdINS6_IJS8_SA_S9_EEENS6_IJNS7_ILi1EEESI_SI_EEESC_SE_Li128ELb1ELb1ELb1ELb0EEENS1_36VarlenDynamicPersistentTileSchedulerILi128ELi48ELi128ELi128ELb1ELb1ELb0ELb0ELb1ELb1EEEEEEEEEvNT_6ParamsE --------------------------
	.section	.nv.constant0._ZN7cutlass13device_kernelIN5flash19enable_sm80_to_sm89INS1_16FlashAttnFwdSm80INS1_25CollectiveMainloopFwdSm80ILi4ELi1ELb0EN4cute5tupleIJNS5_1CILi128EEENS7_ILi48EEENS7_ILi96EEEEEELi96ENS_6half_tEfNS_4arch4Sm80ELb0ELb0ELb1ELb1ELb0ELb1ELb1ELb1EEENS1_21CollectiveEpilogueFwdINS6_IJS8_SA_S9_EEENS6_IJNS7_ILi1EEESI_SI_EEESC_SE_Li128ELb1ELb1ELb1ELb0EEENS1_36VarlenDynamicPersistentTileSchedulerILi128ELi48ELi128ELi128ELb1ELb1ELb0ELb0ELb1ELb1EEEEEEEEEvNT_6ParamsE,"a",@progbits
	.sectionflags	@""
	.align	4
.nv.constant0._ZN7cutlass13device_kernelIN5flash19enable_sm80_to_sm89INS1_16FlashAttnFwdSm80INS1_25CollectiveMainloopFwdSm80ILi4ELi1ELb0EN4cute5tupleIJNS5_1CILi128EEENS7_ILi48EEENS7_ILi96EEEEEELi96ENS_6half_tEfNS_4arch4Sm80ELb0ELb0ELb1ELb1ELb0ELb1ELb1ELb1EEENS1_21CollectiveEpilogueFwdINS6_IJS8_SA_S9_EEENS6_IJNS7_ILi1EEESI_SI_EEESC_SE_Li128ELb1ELb1ELb1ELb0EEENS1_36VarlenDynamicPersistentTileSchedulerILi128ELi48ELi128ELi128ELb1ELb1ELb0ELb0ELb1ELb1EEEEEEEEEvNT_6ParamsE:
	.zero		1608


//--------------------- .nv.constant0._ZN7cutlass13device_kernelIN5flash19enable_sm80_to_sm89INS1_16FlashAttnFwdSm80INS1_25CollectiveMainloopFwdSm80ILi4ELi1ELb0EN4cute5tupleIJNS5_1CILi128EEENS7_ILi48EEENS7_ILi96EEEEEELi96ENS_6half_tEfNS_4arch4Sm80ELb0ELb1ELb1ELb0ELb0ELb0ELb1ELb1EEENS1_21CollectiveEpilogueFwdINS6_IJS8_SA_S9_EEENS6_IJNS7_ILi1EEESI_SI_EEESC_SE_Li128ELb0ELb1ELb1ELb0EEENS1_19SingleTileSchedulerILb0ELb1ELb1ELi128EEEEEEEEEvNT_6ParamsE --------------------------
	.section	.nv.constant0._ZN7cutlass13device_kernelIN5flash19enable_sm80_to_sm89INS1_16FlashAttnFwdSm80INS1_25CollectiveMainloopFwdSm80ILi4ELi1ELb0EN4cute5tupleIJNS5_1CILi128EEENS7_ILi48EEENS7_ILi96EEEEEELi96ENS_6half_tEfNS_4arch4Sm80ELb0ELb1ELb1ELb0ELb0ELb0ELb1ELb1EEENS1_21CollectiveEpilogueFwdINS6_IJS8_SA_S9_EEENS6_IJNS7_ILi1EEESI_SI_EEESC_SE_Li128ELb0ELb1ELb1ELb0EEENS1_19SingleTileSchedulerILb0ELb1ELb1ELi128EEEEEEEEEvNT_6ParamsE,"a",@progbits
	.sectionflags	@""
	.align	4
.nv.constant0._ZN7cutlass13device_kernelIN5flash19enable_sm80_to_sm89INS1_16FlashAttnFwdSm80INS1_25CollectiveMainloopFwdSm80ILi4ELi1ELb0EN4cute5tupleIJNS5_1CILi128EEENS7_ILi48EEENS7_ILi96EEEEEELi96ENS_6half_tEfNS_4arch4Sm80ELb0ELb1ELb1ELb0ELb0ELb0ELb1ELb1EEENS1_21CollectiveEpilogueFwdINS6_IJS8_SA_S9_EEENS6_IJNS7_ILi1EEESI_SI_EEESC_SE_Li128ELb0ELb1ELb1ELb0EEENS1_19SingleTileSchedulerILb0ELb1ELb1ELi128EEEEEEEEEvNT_6ParamsE:
	.zero		1576


//--------------------- .nv.constant0._ZN7cutlass13device_kernelIN5flash19enable_sm80_to_sm89INS1_16FlashAttnFwdSm80INS1_25CollectiveMainloopFwdSm80ILi4ELi1ELb0EN4cute5tupleIJNS5_1CILi128EEENS7_ILi48EEENS7_ILi96EEEEEELi96ENS_6half_tEfNS_4arch4Sm80ELb0ELb1ELb1ELb1ELb0ELb0ELb1ELb1EEENS1_21CollectiveEpilogueFwdINS6_IJS8_SA_S9_EEENS6_IJNS7_ILi1EEESI_SI_EEESC_SE_Li128ELb1ELb1ELb1ELb0EEENS1_36VarlenDynamicPersistentTileSchedulerILi128ELi48ELi128ELi128ELb1ELb1ELb0ELb1ELb0ELb1EEEEEEEEEvNT_6ParamsE --------------------------
	.section	.nv.constant0._ZN7cutlass13device_kernelIN5flash19enable_sm80_to_sm89INS1_16FlashAttnFwdSm80INS1_25CollectiveMainloopFwdSm80ILi4ELi1ELb0EN4cute5tupleIJNS5_1CILi128EEENS7_ILi48EEENS7_ILi96EEEEEELi96ENS_6half_tEfNS_4arch4Sm80ELb0ELb1ELb1ELb1ELb0ELb0ELb1ELb1EEENS1_21CollectiveEpilogueFwdINS6_IJS8_SA_S9_EEENS6_IJNS7_ILi1EEESI_SI_EEESC_SE_Li128ELb1ELb1ELb1ELb0EEENS1_36VarlenDynamicPersistentTileSchedulerILi128ELi48ELi128ELi128ELb1ELb1ELb0ELb1ELb0ELb1EEEEEEEEEvNT_6ParamsE,"a",@progbits
	.sectionflags	@""
	.align	4
.nv.constant0._ZN7cutlass13device_kernelIN5flash19enable_sm80_to_sm89INS1_16FlashAttnFwdSm80INS1_25CollectiveMainloopFwdSm80ILi4ELi1ELb0EN4cute5tupleIJNS5_1CILi128EEENS7_ILi48EEENS7_ILi96EEEEEELi96ENS_6half_tEfNS_4arch4Sm80ELb0ELb1ELb1ELb1ELb0ELb0ELb1ELb1EEENS1_21CollectiveEpilogueFwdINS6_IJS8_SA_S9_EEENS6_IJNS7_ILi1EEESI_SI_EEESC_SE_Li128ELb1ELb1ELb1ELb0EEENS1_36VarlenDynamicPersistentTileSchedulerILi128ELi48ELi128ELi128ELb1ELb1ELb0ELb1ELb0ELb1EEEEEEEEEvNT_6ParamsE:
	.zero		1608


//--------------------- .nv.constant0._ZN7cutlass13device_kernelIN5flash19enable_sm80_to_sm89INS1_16FlashAttnFwdSm80INS1_25CollectiveMainloopFwdSm80ILi4ELi1ELb0EN4cute5tupleIJNS5_1CILi128EEENS7_ILi48EEENS7_ILi96EEEEEELi96ENS_6half_tEfNS_4arch4Sm80ELb0ELb1ELb1ELb1ELb0ELb1ELb1ELb1EEENS1_21CollectiveEpilogueFwdINS6_IJS8_SA_S9_EEENS6_IJNS7_ILi1EEESI_SI_EEESC_SE_Li128ELb1ELb1ELb1ELb0EEENS1_36VarlenDynamicPersistentTileSchedulerILi128ELi48ELi128ELi128ELb1ELb1ELb0ELb1ELb0ELb1EEEEEEEEEvNT_6ParamsE --------------------------
	.section	.nv.constant0._ZN7cutlass13device_kernelIN5flash19enable_sm80_to_sm89INS1_16FlashAttnFwdSm80INS1_25CollectiveMainloopFwdSm80ILi4ELi1ELb0EN4cute5tupleIJNS5_1CILi128EEENS7_ILi48EEENS7_ILi96EEEEEELi96ENS_6half_tEfNS_4arch4Sm80ELb0ELb1ELb1ELb1ELb0ELb1ELb1ELb1EEENS1_21CollectiveEpilogueFwdINS6_IJS8_SA_S9_EEENS6_IJNS7_ILi1EEESI_SI_EEESC_SE_Li128ELb1ELb1ELb1ELb0EEENS1_36VarlenDynamicPersistentTileSchedulerILi128ELi48ELi128ELi128ELb1ELb1ELb0ELb1ELb0ELb1EEEEEEEEEvNT_6ParamsE,"a",@progbits
	.sectionflags	@""
	.align	4
.nv.constant0._ZN7cutlass13device_kernelIN5flash19enable_sm80_to_sm89INS1_16FlashAttnFwdSm80INS1_25CollectiveMainloopFwdSm80ILi4ELi1ELb0EN4cute5tupleIJNS5_1CILi128EEENS7_ILi48EEENS7_ILi96EEEEEELi96ENS_6half_tEfNS_4arch4Sm80ELb0ELb1ELb1ELb1ELb0ELb1ELb1ELb1EEENS1_21CollectiveEpilogueFwdINS6_IJS8_SA_S9_EEENS6_IJNS7_ILi1EEESI_SI_EEESC_SE_Li128ELb1ELb1ELb1ELb0EEENS1_36VarlenDynamicPersistentTileSchedulerILi128ELi48ELi128ELi128ELb1ELb1ELb0ELb1ELb0ELb1EEEEEEEEEvNT_6ParamsE:
	.zero		1608


//--------------------- .nv.constant0._ZN7cutlass13device_kernelIN5flash19enable_sm80_to_sm89INS1_16FlashAttnFwdSm80INS1_25CollectiveMainloopFwdSm80ILi4ELi1ELb0EN4cute5tupleIJNS5_1CILi128EEENS7_ILi64EEENS7_ILi96EEEEEELi96ENS_6half_tEfNS_4arch4Sm80ELb1ELb0ELb1ELb0ELb0ELb0ELb1ELb1EEENS1_21CollectiveEpilogueFwdINS6_IJS8_SA_S9_EEENS6_IJNS7_ILi1EEESI_SI_EEESC_SE_Li128ELb0ELb1ELb1ELb0EEENS1_30DynamicPersistentTileSchedulerILi128ELi128ELb1ELb1ELb0EEEEEEEEEvNT_6ParamsE --------------------------
	.section	.nv.constant0._ZN7cutlass13device_kernelIN5flash19enable_sm80_to_sm89INS1_16FlashAttnFwdSm80INS1_25CollectiveMainloopFwdSm80ILi4ELi1ELb0EN4cute5tupleIJNS5_1CILi128EEENS7_ILi64EEENS7_ILi96EEEEEELi96ENS_6half_tEfNS_4arch4Sm80ELb1ELb0ELb1ELb0ELb0ELb0ELb1ELb1EEENS1_21CollectiveEpilogueFwdINS6_IJS8_SA_S9_EEENS6_IJNS7_ILi1EEESI_SI_EEESC_SE_Li128ELb0ELb1ELb1ELb0EEENS1_30DynamicPersistentTileSchedulerILi128ELi128ELb1ELb1ELb0EEEEEEEEEvNT_6ParamsE,"a",@progbits
	.sectionflags	@""
	.align	4
.nv.constant0._ZN7cutlass13device_kernelIN5flash19enable_sm80_to_sm89INS1_16FlashAttnFwdSm80INS1_25CollectiveMainloopFwdSm80ILi4ELi1ELb0EN4cute5tupleIJNS5_1CILi128EEENS7_ILi64EEENS7_ILi96EEEEEELi96ENS_6half_tEfNS_4arch4Sm80ELb1ELb0ELb1ELb0ELb0ELb0ELb1ELb1EEENS1_21CollectiveEpilogueFwdINS6_IJS8_SA_S9_EEENS6_IJNS7_ILi1EEESI_SI_EEESC_SE_Li128ELb0ELb1ELb1ELb0EEENS1_30DynamicPersistentTileSchedulerILi128ELi128ELb1ELb1ELb0EEEEEEEEEvNT_6ParamsE:
	.zero		1592


//--------------------- .nv.constant0._ZN7cutlass13device_kernelIN5flash19enable_sm80_to_sm89INS1_16FlashAttnFwdSm80INS1_25CollectiveMainloopFwdSm80ILi4ELi1ELb0EN4cute5tupleIJNS5_1CILi128EEENS7_ILi48EEENS7_ILi96EEEEEELi96ENS_6half_tEfNS_4arch4Sm80ELb1ELb0ELb1ELb1ELb0ELb0ELb1ELb1EEENS1_21CollectiveEpilogueFwdINS6_IJS8_SA_S9_EEENS6_IJNS7_ILi1EEESI_SI_EEESC_SE_Li128ELb1ELb1ELb1ELb0EEENS1_36VarlenDynamicPersistentTileSchedulerILi128ELi48ELi128ELi128ELb1ELb1ELb0ELb1ELb1ELb1EEEEEEEEEvNT_6ParamsE --------------------------
	.section	.nv.constant0._ZN7cutlass13device_kernelIN5flash19enable_sm80_to_sm89INS1_16FlashAttnFwdSm80INS1_25CollectiveMainloopFwdSm80ILi4ELi1ELb0EN4cute5tupleIJNS5_1CILi128EEENS7_ILi48EEENS7_ILi96EEEEEELi96ENS_6half_tEfNS_4arch4Sm80ELb1ELb0ELb1ELb1ELb0ELb0ELb1ELb1EEENS1_21CollectiveEpilogueFwdINS6_IJS8_SA_S9_EEENS6_IJNS7_ILi1EEESI_SI_EEESC_SE_Li128ELb1ELb1ELb1ELb0EEENS1_36VarlenDynamicPersistentTileSchedulerILi128ELi48ELi128ELi128ELb1ELb1ELb0ELb1ELb1ELb1EEEEEEEEEvNT_6ParamsE,"a",@progbits
	.sectionflags	@""
	.align	4
.nv.constant0._ZN7cutlass13device_kernelIN5flash19enable_sm80_to_sm89INS1_16FlashAttnFwdSm80INS1_25CollectiveMainloopFwdSm80ILi4ELi1ELb0EN4cute5tupleIJNS5_1CILi128EEENS7_ILi48EEENS7_ILi96EEEEEELi96ENS_6half_tEfNS_4arch4Sm80ELb1ELb0ELb1ELb1ELb0ELb0ELb1ELb1EEENS1_21CollectiveEpilogueFwdINS6_IJS8_SA_S9_EEENS6_IJNS7_ILi1EEESI_SI_EEESC_SE_Li128ELb1ELb1ELb1ELb0EEENS1_36VarlenDynamicPersistentTileSchedulerILi128ELi48ELi128ELi128ELb1ELb1ELb0ELb1ELb1ELb1EEEEEEEEEvNT_6ParamsE:
	.zero		1608


//--------------------- .nv.constant0._ZN7cutlass13device_kernelIN5flash19enable_sm80_to_sm89INS1_16FlashAttnFwdSm80INS1_25CollectiveMainloopFwdSm80ILi4ELi1ELb0EN4cute5tupleIJNS5_1CILi128EEENS7_ILi48EEENS7_ILi96EEEEEELi96ENS_6half_tEfNS_4arch4Sm80ELb1ELb0ELb1ELb1ELb0ELb1ELb1ELb1EEENS1_21CollectiveEpilogueFwdINS6_IJS8_SA_S9_EEENS6_IJNS7_ILi1EEESI_SI_EEESC_SE_Li128ELb1ELb1ELb1ELb0EEENS1_36VarlenDynamicPersistentTileSchedulerILi128ELi48ELi128ELi128ELb1ELb1ELb0ELb1ELb1ELb1EEEEEEEEEvNT_6ParamsE --------------------------
	.section	.nv.constant0._ZN7cutlass13device_kernelIN5flash19enable_sm80_to_sm89INS1_16FlashAttnFwdSm80INS1_25CollectiveMainloopFwdSm80ILi4ELi1ELb0EN4cute5tupleIJNS5_1CILi128EEENS7_ILi48EEENS7_ILi96EEEEEELi96ENS_6half_tEfNS_4arch4Sm80ELb1ELb0ELb1ELb1ELb0ELb1ELb1ELb1EEENS1_21CollectiveEpilogueFwdINS6_IJS8_SA_S9_EEENS6_IJNS7_ILi1EEESI_SI_EEESC_SE_Li128ELb1ELb1ELb1ELb0EEENS1_36VarlenDynamicPersistentTileSchedulerILi128ELi48ELi128ELi128ELb1ELb1ELb0ELb1ELb1ELb1EEEEEEEEEvNT_6ParamsE,"a",@progbits
	.sectionflags	@""
	.align	4
.nv.constant0._ZN7cutlass13device_kernelIN5flash19enable_sm80_to_sm89INS1_16FlashAttnFwdSm80INS1_25CollectiveMainloopFwdSm80ILi4ELi1ELb0EN4cute5tupleIJNS5_1CILi128EEENS7_ILi48EEENS7_ILi96EEEEEELi96ENS_6half_tEfNS_4arch4Sm80ELb1ELb0ELb1ELb1ELb0ELb1ELb1ELb1EEENS1_21CollectiveEpilogueFwdINS6_IJS8_SA_S9_EEENS6_IJNS7_ILi1EEESI_SI_EEESC_SE_Li128ELb1ELb1ELb1ELb0EEENS1_36VarlenDynamicPersistentTileSchedulerILi128ELi48ELi128ELi128ELb1ELb1ELb0ELb1ELb1ELb1EEEEEEEEEvNT_6ParamsE:
	.zero		1608


//--------------------- .nv.constant0._ZN7cutlass13device_kernelIN5flash19enable_sm80_to_sm89INS1_16FlashAttnFwdSm80INS1_25CollectiveMainloopFwdSm80ILi4ELi1ELb0EN4cute5tupleIJNS5_1CILi128EEENS7_ILi64EEENS7_ILi96EEEEEELi96ENS_6half_tEfNS_4arch4Sm80ELb0ELb0ELb0ELb0ELb0ELb0ELb1ELb1EEENS1_21CollectiveEpilogueFwdINS6_IJS8_SA_S9_EEENS6_IJNS7_ILi1EEESI_SI_EEESC_SE_Li128ELb0ELb1ELb1ELb0EEENS1_19SingleTileSchedulerILb0ELb1ELb1ELi128EEEEEEEEEvNT_6ParamsE --------------------------
	.section	.nv.constant0._ZN7cutlass13device_kernelIN5flash19enable_sm80_to_sm89INS1_16FlashAttnFwdSm80INS1_25CollectiveMainloopFwdSm80ILi4ELi1ELb0EN4cute5tupleIJNS5_1CILi128EEENS7_ILi64EEENS7_ILi96EEEEEELi96ENS_6half_tEfNS_4arch4Sm80ELb0ELb0ELb0ELb0ELb0ELb0ELb1ELb1EEENS1_21CollectiveEpilogueFwdINS6_IJS8_SA_S9_EEENS6_IJNS7_ILi1EEESI_SI_EEESC_SE_Li128ELb0ELb1ELb1ELb0EEENS1_19SingleTileSchedulerILb0ELb1ELb1ELi128EEEEEEEEEvNT_6ParamsE,"a",@progbits
	.sectionflags	@""
	.align	4
.nv.constant0._ZN7cutlass13device_kernelIN5flash19enable_sm80_to_sm89INS1_16FlashAttnFwdSm80INS1_25CollectiveMainloopFwdSm80ILi4ELi1ELb0EN4cute5tupleIJNS5_1CILi128EEENS7_ILi64EEENS7_ILi96EEEEEELi96ENS_6half_tEfNS_4arch4Sm80ELb0ELb0ELb0ELb0ELb0ELb0ELb1ELb1EEENS1_21CollectiveEpilogueFwdINS6_IJS8_SA_S9_EEENS6_IJNS7_ILi1EEESI_SI_EEESC_SE_Li128ELb0ELb1ELb1ELb0EEENS1_19SingleTileSchedulerILb0ELb1ELb1ELi128EEEEEEEEEvNT_6ParamsE:
	.zero		1576


//--------------------- .nv.constant0._ZN7cutlass13device_kernelIN5flash19enable_sm80_to_sm89INS1_16FlashAttnFwdSm80INS1_25CollectiveMainloopFwdSm80ILi4ELi1ELb0EN4cute5tupleIJNS5_1CILi128EEENS7_ILi48EEENS7_ILi96EEEEEELi96ENS_6half_tEfNS_4arch4Sm80ELb0ELb0ELb0ELb1ELb0ELb0ELb1ELb1EEENS1_21CollectiveEpilogueFwdINS6_IJS8_SA_S9_EEENS6_IJNS7_ILi1EEESI_SI_EEESC_SE_Li128ELb1ELb1ELb1ELb0EEENS1_36VarlenDynamicPersistentTileSchedulerILi128ELi48ELi128ELi128ELb1ELb1ELb0ELb0ELb1ELb1EEEEEEEEEvNT_6ParamsE --------------------------
	.section	.nv.constant0._ZN7cutlass13device_kernelIN5flash19enable_sm80_to_sm89INS1_16FlashAttnFwdSm80INS1_25CollectiveMainloopFwdSm80ILi4ELi1ELb0EN4cute5tupleIJNS5_1CILi128EEENS7_ILi48EEENS7_ILi96EEEEEELi96ENS_6half_tEfNS_4arch4Sm80ELb0ELb0ELb0ELb1ELb0ELb0ELb1ELb1EEENS1_21CollectiveEpilogueFwdINS6_IJS8_SA_S9_EEENS6_IJNS7_ILi1EEESI_SI_EEESC_SE_Li128ELb1ELb1ELb1ELb0EEENS1_36VarlenDynamicPersistentTileSchedulerILi128ELi48ELi128ELi128ELb1ELb1ELb0ELb0ELb1ELb1EEEEEEEEEvNT_6ParamsE,"a",@progbits
	.sectionflags	@""
	.align	4
.nv.constant0._ZN7cutlass13device_kernelIN5flash19enable_sm80_to_sm89INS1_16FlashAttnFwdSm80INS1_25CollectiveMainloopFwdSm80ILi4ELi1ELb0EN4cute5tupleIJNS5_1CILi128EEENS7_ILi48EEENS7_ILi96EEEEEELi96ENS_6half_tEfNS_4arch4Sm80ELb0ELb0ELb0ELb1ELb0ELb0ELb1ELb1EEENS1_21CollectiveEpilogueFwdINS6_IJS8_SA_S9_EEENS6_IJNS7_ILi1EEESI_SI_EEESC_SE_Li128ELb1ELb1ELb1ELb0EEENS1_36VarlenDynamicPersistentTileSchedulerILi128ELi48ELi128ELi128ELb1ELb1ELb0ELb0ELb1ELb1EEEEEEEEEvNT_6ParamsE:
	.zero		1608


//--------------------- .nv.constant0._ZN7cutlass13device_kernelIN5flash19enable_sm80_to_sm89INS1_16FlashAttnFwdSm80INS1_25CollectiveMainloopFwdSm80ILi4ELi1ELb0EN4cute5tupleIJNS5_1CILi128EEENS7_ILi48EEENS7_ILi96EEEEEELi96ENS_6half_tEfNS_4arch4Sm80ELb0ELb0ELb0ELb1ELb0ELb1ELb1ELb1EEENS1_21CollectiveEpilogueFwdINS6_IJS8_SA_S9_EEENS6_IJNS7_ILi1EEESI_SI_EEESC_SE_Li128ELb1ELb1ELb1ELb0EEENS1_36VarlenDynamicPersistentTileSchedulerILi128ELi48ELi128ELi128ELb1ELb1ELb0ELb0ELb1ELb1EEEEEEEEEvNT_6ParamsE --------------------------
	.section	.nv.constant0._ZN7cutlass13device_kernelIN5flash19enable_sm80_to_sm89INS1_16FlashAttnFwdSm80INS1_25CollectiveMainloopFwdSm80ILi4ELi1ELb0EN4cute5tupleIJNS5_1CILi128EEENS7_ILi48EEENS7_ILi96EEEEEELi96ENS_6half_tEfNS_4arch4Sm80ELb0ELb0ELb0ELb1ELb0ELb1ELb1ELb1EEENS1_21CollectiveEpilogueFwdINS6_IJS8_SA_S9_EEENS6_IJNS7_ILi1EEESI_SI_EEESC_SE_Li128ELb1ELb1ELb1ELb0EEENS1_36VarlenDynamicPersistentTileSchedulerILi128ELi48ELi128ELi128ELb1ELb1ELb0ELb0ELb1ELb1EEEEEEEEEvNT_6ParamsE,"a",@progbits
	.sectionflags	@""
	.align	4
.nv.constant0._ZN7cutlass13device_kernelIN5flash19enable_sm80_to_sm89INS1_16FlashAttnFwdSm80INS1_25CollectiveMainloopFwdSm80ILi4ELi1ELb0EN4cute5tupleIJNS5_1CILi128EEENS7_ILi48EEENS7_ILi96EEEEEELi96ENS_6half_tEfNS_4arch4Sm80ELb0ELb0ELb0ELb1ELb0ELb1ELb1ELb1EEENS1_21CollectiveEpilogueFwdINS6_IJS8_SA_S9_EEENS6_IJNS7_ILi1EEESI_SI_EEESC_SE_Li128ELb1ELb1ELb1ELb0EEENS1_36VarlenDynamicPersistentTileSchedulerILi128ELi48ELi128ELi128ELb1ELb1ELb0ELb0ELb1ELb1EEEEEEEEEvNT_6ParamsE:
	.zero		1608


//--------------------- .nv.constant0._ZN7cutlass13device_kernelIN5flash19enable_sm80_to_sm89INS1_16FlashAttnFwdSm80INS1_25CollectiveMainloopFwdSm80ILi4ELi1ELb0EN4cute5tupleIJNS5_1CILi128EEENS7_ILi48EEENS7_ILi96EEEEEELi96ENS_6half_tEfNS_4arch4Sm80ELb0ELb1ELb0ELb0ELb0ELb0ELb1ELb1EEENS1_21CollectiveEpilogueFwdINS6_IJS8_SA_S9_EEENS6_IJNS7_ILi1EEESI_SI_EEESC_SE_Li128ELb0ELb1ELb1ELb0EEENS1_19SingleTileSchedulerILb0ELb1ELb1ELi128EEEEEEEEEvNT_6ParamsE --------------------------
	.section	.nv.constant0._ZN7cutlass13device_kernelIN5flash19enable_sm80_to_sm89INS1_16FlashAttnFwdSm80INS1_25CollectiveMainloopFwdSm80ILi4ELi1ELb0EN4cute5tupleIJNS5_1CILi128EEENS7_ILi48EEENS7_ILi96EEEEEELi96ENS_6half_tEfNS_4arch4Sm80ELb0ELb1ELb0ELb0ELb0ELb0ELb1ELb1EEENS1_21CollectiveEpilogueFwdINS6_IJS8_SA_S9_EEENS6_IJNS7_ILi1EEESI_SI_EEESC_SE_Li128ELb0ELb1ELb1ELb0EEENS1_19SingleTileSchedulerILb0ELb1ELb1ELi128EEEEEEEEEvNT_6ParamsE,"a",@progbits
	.sectionflags	@""
	.align	4
.nv.constant0._ZN7cutlass13device_kernelIN5flash19enable_sm80_to_sm89INS1_16FlashAttnFwdSm80INS1_25CollectiveMainloopFwdSm80ILi4ELi1ELb0EN4cute5tupleIJNS5_1CILi128EEENS7_ILi48EEENS7_ILi96EEEEEELi96ENS_6half_tEfNS_4arch4Sm80ELb0ELb1ELb0ELb0ELb0ELb0ELb1ELb1EEENS1_21CollectiveEpilogueFwdINS6_IJS8_SA_S9_EEENS6_IJNS7_ILi1EEESI_SI_EEESC_SE_Li128ELb0ELb1ELb1ELb0EEENS1_19SingleTileSchedulerILb0ELb1ELb1ELi128EEEEEEEEEvNT_6ParamsE:
	.zero		1576


//--------------------- .nv.constant0._ZN7cutlass13device_kernelIN5flash19enable_sm80_to_sm89INS1_16FlashAttnFwdSm80INS1_25CollectiveMainloopFwdSm80ILi4ELi1ELb0EN4cute5tupleIJNS5_1CILi128EEENS7_ILi48EEENS7_ILi96EEEEEELi96ENS_6half_tEfNS_4arch4Sm80ELb0ELb1ELb0ELb1ELb0ELb0ELb1ELb1EEENS1_21CollectiveEpilogueFwdINS6_IJS8_SA_S9_EEENS6_IJNS7_ILi1EEESI_SI_EEESC_SE_Li128ELb1ELb1ELb1ELb0EEENS1_36VarlenDynamicPersistentTileSchedulerILi128ELi48ELi128ELi128ELb1ELb1ELb0ELb1ELb0ELb1EEEEEEEEEvNT_6ParamsE --------------------------
	.section	.nv.constant0._ZN7cutlass13device_kernelIN5flash19enable_sm80_to_sm89INS1_16FlashAttnFwdSm80INS1_25CollectiveMainloopFwdSm80ILi4ELi1ELb0EN4cute5tupleIJNS5_1CILi128EEENS7_ILi48EEENS7_ILi96EEEEEELi96ENS_6half_tEfNS_4arch4Sm80ELb0ELb1ELb0ELb1ELb0ELb0ELb1ELb1EEENS1_21CollectiveEpilogueFwdINS6_IJS8_SA_S9_EEENS6_IJNS7_ILi1EEESI_SI_EEESC_SE_Li128ELb1ELb1ELb1ELb0EEENS1_36VarlenDynamicPersistentTileSchedulerILi128ELi48ELi128ELi128ELb1ELb1ELb0ELb1ELb0ELb1EEEEEEEEEvNT_6ParamsE,"a",@progbits
	.sectionflags	@""
	.align	4
.nv.constant0._ZN7cutlass13device_kernelIN5flash19enable_sm80_to_sm89INS1_16FlashAttnFwdSm80INS1_25CollectiveMainloopFwdSm80ILi4ELi1ELb0EN4cute5tupleIJNS5_1CILi128EEENS7_ILi48EEENS7_ILi96EEEEEELi96ENS_6half_tEfNS_4arch4Sm80ELb0ELb1ELb0ELb1ELb0ELb0ELb1ELb1EEENS1_21CollectiveEpilogueFwdINS6_IJS8_SA_S9_EEENS6_IJNS7_ILi1EEESI_SI_EEESC_SE_Li128ELb1ELb1ELb1ELb0EEENS1_36VarlenDynamicPersistentTileSchedulerILi128ELi48ELi128ELi128ELb1ELb1ELb0ELb1ELb0ELb1EEEEEEEEEvNT_6ParamsE:
	.zero		1608


//--------------------- .nv.constant0._ZN7cutlass13device_kernelIN5flash19enable_sm80_to_sm89INS1_16FlashAttnFwdSm80INS1_25CollectiveMainloopFwdSm80ILi4ELi1ELb0EN4cute5tupleIJNS5_1CILi128EEENS7_ILi48EEENS7_ILi96EEEEEELi96ENS_6half_tEfNS_4arch4Sm80ELb0ELb1ELb0ELb1ELb0ELb1ELb1ELb1EEENS1_21CollectiveEpilogueFwdINS6_IJS8_SA_S9_EEENS6_IJNS7_ILi1EEESI_SI_EEESC_SE_Li128ELb1ELb1ELb1ELb0EEENS1_36VarlenDynamicPersistentTileSchedulerILi128ELi48ELi128ELi128ELb1ELb1ELb0ELb1ELb0ELb1EEEEEEEEEvNT_6ParamsE --------------------------
	.section	.nv.constant0._ZN7cutlass13device_kernelIN5flash19enable_sm80_to_sm89INS1_16FlashAttnFwdSm80INS1_25CollectiveMainloopFwdSm80ILi4ELi1ELb0EN4cute5tupleIJNS5_1CILi128EEENS7_ILi48EEENS7_ILi96EEEEEELi96ENS_6half_tEfNS_4arch4Sm80ELb0ELb1ELb0ELb1ELb0ELb1ELb1ELb1EEENS1_21CollectiveEpilogueFwdINS6_IJS8_SA_S9_EEENS6_IJNS7_ILi1EEESI_SI_EEESC_SE_Li128ELb1ELb1ELb1ELb0EEENS1_36VarlenDynamicPersistentTileSchedulerILi128ELi48ELi128ELi128ELb1ELb1ELb0ELb1ELb0ELb1EEEEEEEEEvNT_6ParamsE,"a",@progbits
	.sectionflags	@""
	.align	4
.nv.constant0._ZN7cutlass13device_kernelIN5flash19enable_sm80_to_sm89INS1_16FlashAttnFwdSm80INS1_25CollectiveMainloopFwdSm80ILi4ELi1ELb0EN4cute5tupleIJNS5_1CILi128EEENS7_ILi48EEENS7_ILi96EEEEEELi96ENS_6half_tEfNS_4arch4Sm80ELb0ELb1ELb0ELb1ELb0ELb1ELb1ELb1EEENS1_21CollectiveEpilogueFwdINS6_IJS8_SA_S9_EEENS6_IJNS7_ILi1EEESI_SI_EEESC_SE_Li128ELb1ELb1ELb1ELb0EEENS1_36VarlenDynamicPersistentTileSchedulerILi128ELi48ELi128ELi128ELb1ELb1ELb0ELb1ELb0ELb1EEEEEEEEEvNT_6ParamsE:
	.zero		1608


//--------------------- .nv.constant0._ZN7cutlass13device_kernelIN5flash19enable_sm80_to_sm89INS1_16FlashAttnFwdSm80INS1_25CollectiveMainloopFwdSm80ILi4ELi1ELb0EN4cute5tupleIJNS5_1CILi128EEENS7_ILi64EEENS7_ILi96EEEEEELi96ENS_6half_tEfNS_4arch4Sm80ELb1ELb0ELb0ELb0ELb0ELb0ELb1ELb1EEENS1_21CollectiveEpilogueFwdINS6_IJS8_SA_S9_EEENS6_IJNS7_ILi1EEESI_SI_EEESC_SE_Li128ELb0ELb1ELb1ELb0EEENS1_30DynamicPersistentTileSchedulerILi128ELi128ELb1ELb1ELb0EEEEEEEEEvNT_6ParamsE --------------------------
	.section	.nv.constant0._ZN7cutlass13device_kernelIN5flash19enable_sm80_to_sm89INS1_16FlashAttnFwdSm80INS1_25CollectiveMainloopFwdSm80ILi4ELi1ELb0EN4cute5tupleIJNS5_1CILi128EEENS7_ILi64EEENS7_ILi96EEEEEELi96ENS_6half_tEfNS_4arch4Sm80ELb1ELb0ELb0ELb0ELb0ELb0ELb1ELb1EEENS1_21CollectiveEpilogueFwdINS6_IJS8_SA_S9_EEENS6_IJNS7_ILi1EEESI_SI_EEESC_SE_Li128ELb0ELb1ELb1ELb0EEENS1_30DynamicPersistentTileSchedulerILi128ELi128ELb1ELb1ELb0EEEEEEEEEvNT_6ParamsE,"a",@progbits
	.sectionflags	@""
	.align	4
.nv.constant0._ZN7cutlass13device_kernelIN5flash19enable_sm80_to_sm89INS1_16FlashAttnFwdSm80INS1_25CollectiveMainloopFwdSm80ILi4ELi1ELb0EN4cute5tupleIJNS5_1CILi128EEENS7_ILi64EEENS7_ILi96EEEEEELi96ENS_6half_tEfNS_4arch4Sm80ELb1ELb0ELb0ELb0ELb0ELb0ELb1ELb1EEENS1_21CollectiveEpilogueFwdINS6_IJS8_SA_S9_EEENS6_IJNS7_ILi1EEESI_SI_EEESC_SE_Li128ELb0ELb1ELb1ELb0EEENS1_30DynamicPersistentTileSchedulerILi128ELi128ELb1ELb1ELb0EEEEEEEEEvNT_6ParamsE:
	.zero		1592


//--------------------- .nv.constant0._ZN7cutlass13device_kernelIN5flash19enable_sm80_to_sm89INS1_16FlashAttnFwdSm80INS1_25CollectiveMainloopFwdSm80ILi4ELi1ELb0EN4cute5tupleIJNS5_1CILi128EEENS7_ILi48EEENS7_ILi96EEEEEELi96ENS_6half_tEfNS_4arch4Sm80ELb1ELb0ELb0ELb1ELb0ELb0ELb1ELb1EEENS1_21CollectiveEpilogueFwdINS6_IJS8_SA_S9_EEENS6_IJNS7_ILi1EEESI_SI_EEESC_SE_Li128ELb1ELb1ELb1ELb0EEENS1_36VarlenDynamicPersistentTileSchedulerILi128ELi48ELi128ELi128ELb1ELb1ELb0ELb1ELb1ELb1EEEEEEEEEvNT_6ParamsE --------------------------
	.section	.nv.constant0._ZN7cutlass13device_kernelIN5flash19enable_sm80_to_sm89INS1_16FlashAttnFwdSm80INS1_25CollectiveMainloopFwdSm80ILi4ELi1ELb0EN4cute5tupleIJNS5_1CILi128EEENS7_ILi48EEENS7_ILi96EEEEEELi96ENS_6half_tEfNS_4arch4Sm80ELb1ELb0ELb0ELb1ELb0ELb0ELb1ELb1EEENS1_21CollectiveEpilogueFwdINS6_IJS8_SA_S9_EEENS6_IJNS7_ILi1EEESI_SI_EEESC_SE_Li128ELb1ELb1ELb1ELb0EEENS1_36VarlenDynamicPersistentTileSchedulerILi128ELi48ELi128ELi128ELb1ELb1ELb0ELb1ELb1ELb1EEEEEEEEEvNT_6ParamsE,"a",@progbits
	.sectionflags	@""
	.align	4
.nv.constant0._ZN7cutlass13device_kernelIN5flash19enable_sm80_to_sm89INS1_16FlashAttnFwdSm80INS1_25CollectiveMainloopFwdSm80ILi4ELi1ELb0EN4cute5tupleIJNS5_1CILi128EEENS7_ILi48EEENS7_ILi96EEEEEELi96ENS_6half_tEfNS_4arch4Sm80ELb1ELb0ELb0ELb1ELb0ELb0ELb1ELb1EEENS1_21CollectiveEpilogueFwdINS6_IJS8_SA_S9_EEENS6_IJNS7_ILi1EEESI_SI_EEESC_SE_Li128ELb1ELb1ELb1ELb0EEENS1_36VarlenDynamicPersistentTileSchedulerILi128ELi48ELi128ELi128ELb1ELb1ELb0ELb1ELb1ELb1EEEEEEEEEvNT_6ParamsE:
	.zero		1608


//--------------------- .nv.constant0._ZN7cutlass13device_kernelIN5flash19enable_sm80_to_sm89INS1_16FlashAttnFwdSm80INS1_25CollectiveMainloopFwdSm80ILi4ELi1ELb0EN4cute5tupleIJNS5_1CILi128EEENS7_ILi48EEENS7_ILi96EEEEEELi96ENS_6half_tEfNS_4arch4Sm80ELb1ELb0ELb0ELb1ELb0ELb1ELb1ELb1EEENS1_21CollectiveEpilogueFwdINS6_IJS8_SA_S9_EEENS6_IJNS7_ILi1EEESI_SI_EEESC_SE_Li128ELb1ELb1ELb1ELb0EEENS1_36VarlenDynamicPersistentTileSchedulerILi128ELi48ELi128ELi128ELb1ELb1ELb0ELb1ELb1ELb1EEEEEEEEEvNT_6ParamsE --------------------------
	.section	.nv.constant0._ZN7cutlass13device_kernelIN5flash19enable_sm80_to_sm89INS1_16FlashAttnFwdSm80INS1_25CollectiveMainloopFwdSm80ILi4ELi1ELb0EN4cute5tupleIJNS5_1CILi128EEENS7_ILi48EEENS7_ILi96EEEEEELi96ENS_6half_tEfNS_4arch4Sm80ELb1ELb0ELb0ELb1ELb0ELb1ELb1ELb1EEENS1_21CollectiveEpilogueFwdINS6_IJS8_SA_S9_EEENS6_IJNS7_ILi1EEESI_SI_EEESC_SE_Li128ELb1ELb1ELb1ELb0EEENS1_36VarlenDynamicPersistentTileSchedulerILi128ELi48ELi128ELi128ELb1ELb1ELb0ELb1ELb1ELb1EEEEEEEEEvNT_6ParamsE,"a",@progbits
	.sectionflags	@""
	.align	4
.nv.constant0._ZN7cutlass13device_kernelIN5flash19enable_sm80_to_sm89INS1_16FlashAttnFwdSm80INS1_25CollectiveMainloopFwdSm80ILi4ELi1ELb0EN4cute5tupleIJNS5_1CILi128EEENS7_ILi48EEENS7_ILi96EEEEEELi96ENS_6half_tEfNS_4arch4Sm80ELb1ELb0ELb0ELb1ELb0ELb1ELb1ELb1EEENS1_21CollectiveEpilogueFwdINS6_IJS8_SA_S9_EEENS6_IJNS7_ILi1EEESI_SI_EEESC_SE_Li128ELb1ELb1ELb1ELb0EEENS1_36VarlenDynamicPersistentTileSchedulerILi128ELi48ELi128ELi128ELb1ELb1ELb0ELb1ELb1ELb1EEEEEEEEEvNT_6ParamsE:
	.zero		1608


//--------------------- SYMBOLS --------------------------

	.type		.nv.reservedSmem.offset0,@object
	.size		.nv.reservedSmem.offset0,0x4
